//
// Generated by NVIDIA NVVM Compiler
//
// Compiler Build ID: CL-36424714
// Cuda compilation tools, release 13.0, V13.0.88
// Based on NVVM 20.0.0
//

.version 9.0
.target sm_100
.address_size 64

	// .globl	_Z14eigen3x3KernelPdi
.func  (.param .align 16 .b8 func_retval0[16]) __internal_trig_reduction_slowpathd
(
	.param .b64 __internal_trig_reduction_slowpathd_param_0
)
;
.global .align 8 .b8 __cudart_i2opi_d[144] = {8, 93, 141, 31, 177, 95, 251, 107, 234, 146, 82, 138, 247, 57, 7, 61, 123, 241, 229, 235, 199, 186, 39, 117, 45, 234, 95, 158, 102, 63, 70, 79, 183, 9, 203, 39, 207, 126, 54, 109, 31, 109, 10, 90, 139, 17, 47, 239, 15, 152, 5, 222, 255, 151, 248, 31, 59, 40, 249, 189, 139, 95, 132, 156, 244, 57, 83, 131, 57, 214, 145, 57, 65, 126, 95, 180, 38, 112, 156, 233, 132, 68, 187, 46, 245, 53, 130, 232, 62, 167, 41, 177, 28, 235, 29, 254, 28, 146, 209, 9, 234, 46, 73, 6, 224, 210, 77, 66, 58, 110, 36, 183, 97, 197, 187, 222, 171, 99, 81, 254, 65, 144, 67, 60, 153, 149, 98, 219, 192, 221, 52, 245, 209, 87, 39, 252, 41, 21, 68, 78, 110, 131, 249, 162};
.global .align 16 .b8 __cudart_sin_cos_coeffs[128] = {70, 210, 176, 44, 241, 229, 90, 190, 146, 227, 172, 105, 227, 29, 199, 62, 161, 98, 219, 25, 160, 1, 42, 191, 24, 8, 17, 17, 17, 17, 129, 63, 84, 85, 85, 85, 85, 85, 197, 191, 0, 0, 0, 0, 0, 0, 0, 0, 0, 0, 0, 0, 0, 0, 0, 0, 100, 129, 253, 32, 131, 255, 168, 189, 40, 133, 239, 193, 167, 238, 33, 62, 217, 230, 6, 142, 79, 126, 146, 190, 233, 188, 221, 25, 160, 1, 250, 62, 71, 93, 193, 22, 108, 193, 86, 191, 81, 85, 85, 85, 85, 85, 165, 63, 0, 0, 0, 0, 0, 0, 224, 191, 0, 0, 0, 0, 0, 0, 240, 63};

.visible .entry _Z14eigen3x3KernelPdi(
	.param .u64 .ptr .align 1 _Z14eigen3x3KernelPdi_param_0,
	.param .u32 _Z14eigen3x3KernelPdi_param_1
)
{
	.reg .pred 	%p<34>;
	.reg .b32 	%r<118>;
	.reg .b32 	%f<19>;
	.reg .b64 	%rd<18>;
	.reg .b64 	%fd<407>;

	ld.param.u32 	%r17, [_Z14eigen3x3KernelPdi_param_1];
	mov.u32 	%r18, %ctaid.x;
	mov.u32 	%r19, %ntid.x;
	mov.u32 	%r20, %tid.x;
	mad.lo.s32 	%r21, %r18, %r19, %r20;
	setp.ge.s32 	%p2, %r21, %r17;
	@%p2 bra 	$L__BB0_39;
	ld.param.u64 	%rd17, [_Z14eigen3x3KernelPdi_param_0];
	cvta.to.global.u64 	%rd3, %rd17;
	mul.lo.s32 	%r26, %r21, 12;
	mul.wide.s32 	%rd4, %r26, 8;
	add.s64 	%rd1, %rd3, %rd4;
	ld.global.f64 	%fd1, [%rd1];
	ld.global.f64 	%fd2, [%rd1+8];
	ld.global.f64 	%fd3, [%rd1+16];
	ld.global.f64 	%fd4, [%rd1+40];
	ld.global.f64 	%fd5, [%rd1+48];
	ld.global.f64 	%fd77, [%rd1+80];
	add.f64 	%fd78, %fd1, %fd4;
	add.f64 	%fd6, %fd78, %fd77;
	mul.f64 	%fd79, %fd1, %fd77;
	fma.rn.f64 	%fd80, %fd1, %fd4, %fd79;
	mul.f64 	%fd81, %fd4, %fd77;
	add.f64 	%fd82, %fd81, %fd80;
	mul.f64 	%fd83, %fd3, %fd3;
	fma.rn.f64 	%fd84, %fd2, %fd2, %fd83;
	mul.f64 	%fd85, %fd5, %fd5;
	add.f64 	%fd86, %fd84, %fd85;
	sub.f64 	%fd87, %fd82, %fd86;
	sub.f64 	%fd88, %fd81, %fd85;
	mul.f64 	%fd89, %fd1, %fd88;
	mul.f64 	%fd90, %fd2, %fd77;
	mul.f64 	%fd91, %fd3, %fd5;
	sub.f64 	%fd92, %fd90, %fd91;
	mul.f64 	%fd93, %fd2, %fd92;
	sub.f64 	%fd94, %fd89, %fd93;
	mul.f64 	%fd95, %fd2, %fd5;
	mul.f64 	%fd96, %fd3, %fd4;
	sub.f64 	%fd97, %fd95, %fd96;
	fma.rn.f64 	%fd98, %fd3, %fd97, %fd94;
	mul.f64 	%fd99, %fd87, 0d4008000000000000;
	mul.f64 	%fd100, %fd6, %fd6;
	sub.f64 	%fd101, %fd99, %fd100;
	div.rn.f64 	%fd7, %fd101, 0d4008000000000000;
	add.f64 	%fd102, %fd6, %fd6;
	mul.f64 	%fd103, %fd6, %fd102;
	mul.f64 	%fd104, %fd6, 0dC022000000000000;
	mul.f64 	%fd105, %fd104, %fd87;
	fma.rn.f64 	%fd106, %fd6, %fd103, %fd105;
	fma.rn.f64 	%fd107, %fd98, 0d403B000000000000, %fd106;
	div.rn.f64 	%fd8, %fd107, 0d403B000000000000;
	mul.f64 	%fd108, %fd8, %fd8;
	mul.f64 	%fd109, %fd7, %fd7;
	mul.f64 	%fd110, %fd7, %fd109;
	div.rn.f64 	%fd111, %fd110, 0d403B000000000000;
	fma.rn.f64 	%fd9, %fd108, 0d3FD0000000000000, %fd111;
	setp.leu.f64 	%p3, %fd9, 0d0000000000000000;
	@%p3 bra 	$L__BB0_3;
	sqrt.rn.f64 	%fd288, %fd9;
	mul.f64 	%fd289, %fd8, 0dBFE0000000000000;
	add.f64 	%fd290, %fd289, %fd288;
	{
	.reg .b32 %temp; 
	mov.b64 	{%r72, %temp}, %fd290;
	}
	{
	.reg .b32 %temp; 
	mov.b64 	{%temp, %r73}, %fd290;
	}
	and.b32  	%r74, %r73, 2147483647;
	setp.lt.u32 	%p24, %r74, 1048576;
	mov.b64 	%fd291, {%r72, %r74};
	mul.f64 	%fd292, %fd291, 0d4350000000000000;
	{
	.reg .b32 %temp; 
	mov.b64 	{%r75, %temp}, %fd292;
	}
	{
	.reg .b32 %temp; 
	mov.b64 	{%temp, %r76}, %fd292;
	}
	selp.b32 	%r77, %r75, %r72, %p24;
	selp.b32 	%r78, %r76, %r74, %p24;
	selp.b32 	%r79, 4078, 1048576, %p24;
	shr.u32 	%r80, %r78, 20;
	add.s32 	%r81, %r80, -1022;
	cvt.rn.f32.s32 	%f7, %r81;
	mul.f32 	%f8, %f7, 0f3EAAAAAB;
	cvt.rni.s32.f32 	%r82, %f8;
	mad.lo.s32 	%r83, %r82, -3145728, %r78;
	mov.b64 	%fd293, {%r77, %r83};
	cvt.rn.f32.f64 	%f9, %fd293;
	lg2.approx.ftz.f32 	%f10, %f9;
	mul.f32 	%f11, %f10, 0f3EAAAAAB;
	ex2.approx.ftz.f32 	%f12, %f11;
	cvt.f64.f32 	%fd294, %f12;
	mul.f64 	%fd295, %fd294, %fd294;
	{
	.reg .b32 %temp; 
	mov.b64 	{%r84, %temp}, %fd295;
	}
	{
	.reg .b32 %temp; 
	mov.b64 	{%temp, %r85}, %fd295;
	}
	add.s32 	%r86, %r85, 1048576;
	mov.b64 	%fd296, {%r84, %r86};
	fma.rn.f64 	%fd297, %fd296, %fd294, %fd293;
	rcp.approx.ftz.f64 	%fd298, %fd297;
	neg.f64 	%fd299, %fd297;
	fma.rn.f64 	%fd300, %fd299, %fd298, 0d3FF0000000000000;
	fma.rn.f64 	%fd301, %fd300, %fd300, %fd300;
	fma.rn.f64 	%fd302, %fd301, %fd298, %fd298;
	neg.f64 	%fd303, %fd294;
	fma.rn.f64 	%fd304, %fd295, %fd303, %fd293;
	mul.f64 	%fd305, %fd304, %fd302;
	fma.rn.f64 	%fd306, %fd294, %fd305, %fd294;
	{
	.reg .b32 %temp; 
	mov.b64 	{%r87, %temp}, %fd306;
	}
	{
	.reg .b32 %temp; 
	mov.b64 	{%temp, %r88}, %fd306;
	}
	add.s32 	%r89, %r82, %r79;
	shl.b32 	%r90, %r89, 20;
	add.s32 	%r91, %r88, %r90;
	mov.b64 	%fd307, {%r87, %r91};
	copysign.f64 	%fd308, %fd290, %fd307;
	add.f64 	%fd309, %fd290, %fd290;
	setp.equ.f64 	%p25, %fd309, %fd290;
	selp.f64 	%fd310, %fd309, %fd308, %p25;
	sub.f64 	%fd311, %fd289, %fd288;
	{
	.reg .b32 %temp; 
	mov.b64 	{%r92, %temp}, %fd311;
	}
	{
	.reg .b32 %temp; 
	mov.b64 	{%temp, %r93}, %fd311;
	}
	and.b32  	%r94, %r93, 2147483647;
	setp.lt.u32 	%p26, %r94, 1048576;
	mov.b64 	%fd312, {%r92, %r94};
	mul.f64 	%fd313, %fd312, 0d4350000000000000;
	{
	.reg .b32 %temp; 
	mov.b64 	{%r95, %temp}, %fd313;
	}
	{
	.reg .b32 %temp; 
	mov.b64 	{%temp, %r96}, %fd313;
	}
	selp.b32 	%r97, %r95, %r92, %p26;
	selp.b32 	%r98, %r96, %r94, %p26;
	selp.b32 	%r99, 4078, 1048576, %p26;
	shr.u32 	%r100, %r98, 20;
	add.s32 	%r101, %r100, -1022;
	cvt.rn.f32.s32 	%f13, %r101;
	mul.f32 	%f14, %f13, 0f3EAAAAAB;
	cvt.rni.s32.f32 	%r102, %f14;
	mad.lo.s32 	%r103, %r102, -3145728, %r98;
	mov.b64 	%fd314, {%r97, %r103};
	cvt.rn.f32.f64 	%f15, %fd314;
	lg2.approx.ftz.f32 	%f16, %f15;
	mul.f32 	%f17, %f16, 0f3EAAAAAB;
	ex2.approx.ftz.f32 	%f18, %f17;
	cvt.f64.f32 	%fd315, %f18;
	mul.f64 	%fd316, %fd315, %fd315;
	{
	.reg .b32 %temp; 
	mov.b64 	{%r104, %temp}, %fd316;
	}
	{
	.reg .b32 %temp; 
	mov.b64 	{%temp, %r105}, %fd316;
	}
	add.s32 	%r106, %r105, 1048576;
	mov.b64 	%fd317, {%r104, %r106};
	fma.rn.f64 	%fd318, %fd317, %fd315, %fd314;
	rcp.approx.ftz.f64 	%fd319, %fd318;
	neg.f64 	%fd320, %fd318;
	fma.rn.f64 	%fd321, %fd320, %fd319, 0d3FF0000000000000;
	fma.rn.f64 	%fd322, %fd321, %fd321, %fd321;
	fma.rn.f64 	%fd323, %fd322, %fd319, %fd319;
	neg.f64 	%fd324, %fd315;
	fma.rn.f64 	%fd325, %fd316, %fd324, %fd314;
	mul.f64 	%fd326, %fd325, %fd323;
	fma.rn.f64 	%fd327, %fd315, %fd326, %fd315;
	{
	.reg .b32 %temp; 
	mov.b64 	{%r107, %temp}, %fd327;
	}
	{
	.reg .b32 %temp; 
	mov.b64 	{%temp, %r108}, %fd327;
	}
	add.s32 	%r109, %r102, %r99;
	shl.b32 	%r110, %r109, 20;
	add.s32 	%r111, %r108, %r110;
	mov.b64 	%fd328, {%r107, %r111};
	copysign.f64 	%fd329, %fd311, %fd328;
	add.f64 	%fd330, %fd311, %fd311;
	setp.equ.f64 	%p27, %fd330, %fd311;
	selp.f64 	%fd331, %fd330, %fd329, %p27;
	add.f64 	%fd332, %fd310, %fd331;
	div.rn.f64 	%fd333, %fd6, 0dC008000000000000;
	add.f64 	%fd395, %fd332, %fd333;
	mov.f64 	%fd396, 0d7FF8000000000000;
	mov.f64 	%fd397, %fd396;
	bra.uni 	$L__BB0_26;
$L__BB0_3:
	setp.neu.f64 	%p4, %fd9, 0d0000000000000000;
	@%p4 bra 	$L__BB0_5;
	mul.f64 	%fd263, %fd8, 0dBFE0000000000000;
	{
	.reg .b32 %temp; 
	mov.b64 	{%r52, %temp}, %fd263;
	}
	{
	.reg .b32 %temp; 
	mov.b64 	{%temp, %r53}, %fd263;
	}
	and.b32  	%r54, %r53, 2147483647;
	setp.lt.u32 	%p22, %r54, 1048576;
	mov.b64 	%fd264, {%r52, %r54};
	mul.f64 	%fd265, %fd264, 0d4350000000000000;
	{
	.reg .b32 %temp; 
	mov.b64 	{%r55, %temp}, %fd265;
	}
	{
	.reg .b32 %temp; 
	mov.b64 	{%temp, %r56}, %fd265;
	}
	selp.b32 	%r57, %r55, %r52, %p22;
	selp.b32 	%r58, %r56, %r54, %p22;
	selp.b32 	%r59, 4078, 1048576, %p22;
	shr.u32 	%r60, %r58, 20;
	add.s32 	%r61, %r60, -1022;
	cvt.rn.f32.s32 	%f1, %r61;
	mul.f32 	%f2, %f1, 0f3EAAAAAB;
	cvt.rni.s32.f32 	%r62, %f2;
	mad.lo.s32 	%r63, %r62, -3145728, %r58;
	mov.b64 	%fd266, {%r57, %r63};
	cvt.rn.f32.f64 	%f3, %fd266;
	lg2.approx.ftz.f32 	%f4, %f3;
	mul.f32 	%f5, %f4, 0f3EAAAAAB;
	ex2.approx.ftz.f32 	%f6, %f5;
	cvt.f64.f32 	%fd267, %f6;
	mul.f64 	%fd268, %fd267, %fd267;
	{
	.reg .b32 %temp; 
	mov.b64 	{%r64, %temp}, %fd268;
	}
	{
	.reg .b32 %temp; 
	mov.b64 	{%temp, %r65}, %fd268;
	}
	add.s32 	%r66, %r65, 1048576;
	mov.b64 	%fd269, {%r64, %r66};
	fma.rn.f64 	%fd270, %fd269, %fd267, %fd266;
	rcp.approx.ftz.f64 	%fd271, %fd270;
	neg.f64 	%fd272, %fd270;
	fma.rn.f64 	%fd273, %fd272, %fd271, 0d3FF0000000000000;
	fma.rn.f64 	%fd274, %fd273, %fd273, %fd273;
	fma.rn.f64 	%fd275, %fd274, %fd271, %fd271;
	neg.f64 	%fd276, %fd267;
	fma.rn.f64 	%fd277, %fd268, %fd276, %fd266;
	mul.f64 	%fd278, %fd277, %fd275;
	fma.rn.f64 	%fd279, %fd267, %fd278, %fd267;
	{
	.reg .b32 %temp; 
	mov.b64 	{%r67, %temp}, %fd279;
	}
	{
	.reg .b32 %temp; 
	mov.b64 	{%temp, %r68}, %fd279;
	}
	add.s32 	%r69, %r62, %r59;
	shl.b32 	%r70, %r69, 20;
	add.s32 	%r71, %r68, %r70;
	mov.b64 	%fd280, {%r67, %r71};
	copysign.f64 	%fd281, %fd263, %fd280;
	add.f64 	%fd282, %fd263, %fd263;
	setp.equ.f64 	%p23, %fd282, %fd263;
	selp.f64 	%fd283, %fd282, %fd281, %p23;
	add.f64 	%fd284, %fd283, %fd283;
	div.rn.f64 	%fd285, %fd6, 0d4008000000000000;
	sub.f64 	%fd395, %fd284, %fd285;
	neg.f64 	%fd286, %fd283;
	sub.f64 	%fd396, %fd286, %fd285;
	mov.f64 	%fd397, %fd396;
	bra.uni 	$L__BB0_26;
$L__BB0_5:
	neg.f64 	%fd112, %fd8;
	div.rn.f64 	%fd115, %fd110, 0dC03B000000000000;
	sqrt.rn.f64 	%fd116, %fd115;
	add.f64 	%fd117, %fd116, %fd116;
	div.rn.f64 	%fd13, %fd112, %fd117;
	{
	.reg .b32 %temp; 
	mov.b64 	{%temp, %r1}, %fd13;
	}
	abs.f64 	%fd14, %fd13;
	{
	.reg .b32 %temp; 
	mov.b64 	{%temp, %r27}, %fd14;
	}
	setp.gt.s32 	%p5, %r27, 1071801957;
	@%p5 bra 	$L__BB0_9;
	mul.f64 	%fd158, %fd13, %fd13;
	fma.rn.f64 	%fd159, %fd158, 0d3FB0066BDC1895E9, 0dBFB3823B180754AF;
	fma.rn.f64 	%fd160, %fd159, %fd158, 0d3FB11E52CC2F79AE;
	fma.rn.f64 	%fd161, %fd160, %fd158, 0dBF924EAF3526861B;
	fma.rn.f64 	%fd162, %fd161, %fd158, 0d3F91DF02A31E6CB7;
	fma.rn.f64 	%fd163, %fd162, %fd158, 0d3F847D18B0EEC6CC;
	fma.rn.f64 	%fd164, %fd163, %fd158, 0d3F8D0AF961BA53B0;
	fma.rn.f64 	%fd165, %fd164, %fd158, 0d3F91BF7734CF1C48;
	fma.rn.f64 	%fd166, %fd165, %fd158, 0d3F96E91483144EF7;
	fma.rn.f64 	%fd167, %fd166, %fd158, 0d3F9F1C6E0A4F9F81;
	fma.rn.f64 	%fd168, %fd167, %fd158, 0d3FA6DB6DC27FA92B;
	fma.rn.f64 	%fd169, %fd168, %fd158, 0d3FB333333320F91B;
	fma.rn.f64 	%fd170, %fd169, %fd158, 0d3FC5555555555F4D;
	mul.f64 	%fd171, %fd158, %fd170;
	fma.rn.f64 	%fd15, %fd171, %fd14, %fd14;
	setp.gt.s32 	%p9, %r1, -1;
	@%p9 bra 	$L__BB0_8;
	mov.f64 	%fd176, 0d3C91A62633145C07;
	add.rn.f64 	%fd177, %fd15, %fd176;
	mov.f64 	%fd178, 0d3FF921FB54442D18;
	add.rn.f64 	%fd388, %fd178, %fd177;
	bra.uni 	$L__BB0_10;
$L__BB0_8:
	mov.f64 	%fd172, 0dBC91A62633145C07;
	add.rn.f64 	%fd173, %fd15, %fd172;
	neg.f64 	%fd174, %fd173;
	mov.f64 	%fd175, 0d3FF921FB54442D18;
	add.rn.f64 	%fd388, %fd175, %fd174;
	bra.uni 	$L__BB0_10;
$L__BB0_9:
	mov.f64 	%fd118, 0d3FF0000000000000;
	sub.f64 	%fd119, %fd118, %fd14;
	{
	.reg .b32 %temp; 
	mov.b64 	{%r28, %temp}, %fd119;
	}
	{
	.reg .b32 %temp; 
	mov.b64 	{%temp, %r29}, %fd119;
	}
	add.s32 	%r30, %r29, -1048576;
	mov.b64 	%fd120, {%r28, %r30};
	rsqrt.approx.ftz.f64 	%fd121, %fd120;
	{
	.reg .b32 %temp; 
	mov.b64 	{%r31, %temp}, %fd121;
	}
	{
	.reg .b32 %temp; 
	mov.b64 	{%temp, %r32}, %fd121;
	}
	add.s32 	%r33, %r32, -1048576;
	mov.b64 	%fd122, {%r31, %r33};
	mul.f64 	%fd123, %fd120, %fd121;
	neg.f64 	%fd124, %fd123;
	fma.rn.f64 	%fd125, %fd123, %fd124, %fd120;
	fma.rn.f64 	%fd126, %fd125, %fd122, %fd123;
	neg.f64 	%fd127, %fd126;
	fma.rn.f64 	%fd128, %fd121, %fd127, 0d3FF0000000000000;
	fma.rn.f64 	%fd129, %fd128, %fd122, %fd122;
	fma.rn.f64 	%fd130, %fd126, %fd127, %fd120;
	fma.rn.f64 	%fd131, %fd130, %fd129, %fd126;
	{
	.reg .b32 %temp; 
	mov.b64 	{%r34, %temp}, %fd131;
	}
	{
	.reg .b32 %temp; 
	mov.b64 	{%temp, %r35}, %fd131;
	}
	add.s32 	%r36, %r35, 1048576;
	mov.b64 	%fd132, {%r34, %r36};
	fma.rn.f64 	%fd133, %fd119, 0d3EC715B371155F70, 0dBEBAC2FE66FAAC4B;
	fma.rn.f64 	%fd134, %fd133, %fd119, 0d3ED9A9B88EFCD9B8;
	fma.rn.f64 	%fd135, %fd134, %fd119, 0d3EDD0F40A8A0C4C3;
	fma.rn.f64 	%fd136, %fd135, %fd119, 0d3EF46D4CFA9E0E1F;
	fma.rn.f64 	%fd137, %fd136, %fd119, 0d3F079C168D1E2422;
	fma.rn.f64 	%fd138, %fd137, %fd119, 0d3F1C9A88C3BCA540;
	fma.rn.f64 	%fd139, %fd138, %fd119, 0d3F31C4E64BD476DF;
	fma.rn.f64 	%fd140, %fd139, %fd119, 0d3F46E8BA60009C8F;
	fma.rn.f64 	%fd141, %fd140, %fd119, 0d3F5F1C71C62B05A2;
	fma.rn.f64 	%fd142, %fd141, %fd119, 0d3F76DB6DB6DC9F2C;
	fma.rn.f64 	%fd143, %fd142, %fd119, 0d3F9333333333329C;
	fma.rn.f64 	%fd144, %fd143, %fd119, 0d3FB5555555555555;
	setp.lt.s32 	%p6, %r29, 1;
	mov.f64 	%fd145, 0d0000000000000000;
	mul.rn.f64 	%fd146, %fd14, %fd145;
	mul.f64 	%fd147, %fd119, %fd144;
	fma.rn.f64 	%fd148, %fd147, %fd132, %fd132;
	selp.f64 	%fd149, %fd146, %fd148, %p6;
	setp.lt.s32 	%p7, %r29, 0;
	mov.f64 	%fd150, 0d7FF0000000000000;
	mul.rn.f64 	%fd151, %fd149, %fd150;
	selp.f64 	%fd152, %fd151, %fd149, %p7;
	setp.lt.s32 	%p8, %r1, 0;
	mov.f64 	%fd153, 0dBCA1A62633145C07;
	add.rn.f64 	%fd154, %fd152, %fd153;
	neg.f64 	%fd155, %fd154;
	mov.f64 	%fd156, 0d400921FB54442D18;
	add.rn.f64 	%fd157, %fd156, %fd155;
	selp.f64 	%fd388, %fd157, %fd152, %p8;
$L__BB0_10:
	div.rn.f64 	%fd179, %fd7, 0dC008000000000000;
	sqrt.rn.f64 	%fd180, %fd179;
	add.f64 	%fd20, %fd180, %fd180;
	div.rn.f64 	%fd21, %fd388, 0d4008000000000000;
	abs.f64 	%fd22, %fd21;
	setp.neu.f64 	%p10, %fd22, 0d7FF0000000000000;
	@%p10 bra 	$L__BB0_12;
	mov.f64 	%fd186, 0d0000000000000000;
	mul.rn.f64 	%fd390, %fd21, %fd186;
	mov.b32 	%r113, 1;
	bra.uni 	$L__BB0_15;
$L__BB0_12:
	mul.f64 	%fd181, %fd21, 0d3FE45F306DC9C883;
	cvt.rni.s32.f64 	%r112, %fd181;
	cvt.rn.f64.s32 	%fd182, %r112;
	fma.rn.f64 	%fd183, %fd182, 0dBFF921FB54442D18, %fd21;
	fma.rn.f64 	%fd184, %fd182, 0dBC91A62633145C00, %fd183;
	fma.rn.f64 	%fd390, %fd182, 0dB97B839A252049C0, %fd184;
	setp.ltu.f64 	%p11, %fd22, 0d41E0000000000000;
	@%p11 bra 	$L__BB0_14;
	{ // callseq 0, 0
	.param .b64 param0;
	st.param.f64 	[param0], %fd21;
	.param .align 16 .b8 retval0[16];
	call.uni (retval0), 
	__internal_trig_reduction_slowpathd, 
	(
	param0
	);
	ld.param.f64 	%fd390, [retval0];
	ld.param.b32 	%r112, [retval0+8];
	} // callseq 0
$L__BB0_14:
	add.s32 	%r113, %r112, 1;
$L__BB0_15:
	shl.b32 	%r39, %r113, 6;
	cvt.u64.u32 	%rd5, %r39;
	and.b64  	%rd6, %rd5, 64;
	mov.u64 	%rd7, __cudart_sin_cos_coeffs;
	add.s64 	%rd8, %rd7, %rd6;
	mul.rn.f64 	%fd187, %fd390, %fd390;
	and.b32  	%r40, %r113, 1;
	setp.eq.b32 	%p12, %r40, 1;
	selp.f64 	%fd188, 0dBDA8FF8320FD8164, 0d3DE5DB65F9785EBA, %p12;
	ld.global.nc.v2.f64 	{%fd189, %fd190}, [%rd8];
	fma.rn.f64 	%fd191, %fd188, %fd187, %fd189;
	fma.rn.f64 	%fd192, %fd191, %fd187, %fd190;
	ld.global.nc.v2.f64 	{%fd193, %fd194}, [%rd8+16];
	fma.rn.f64 	%fd195, %fd192, %fd187, %fd193;
	fma.rn.f64 	%fd196, %fd195, %fd187, %fd194;
	ld.global.nc.v2.f64 	{%fd197, %fd198}, [%rd8+32];
	fma.rn.f64 	%fd199, %fd196, %fd187, %fd197;
	fma.rn.f64 	%fd200, %fd199, %fd187, %fd198;
	fma.rn.f64 	%fd201, %fd200, %fd390, %fd390;
	fma.rn.f64 	%fd202, %fd200, %fd187, 0d3FF0000000000000;
	selp.f64 	%fd203, %fd202, %fd201, %p12;
	and.b32  	%r41, %r113, 2;
	setp.eq.s32 	%p13, %r41, 0;
	mov.f64 	%fd204, 0d0000000000000000;
	sub.f64 	%fd205, %fd204, %fd203;
	selp.f64 	%fd206, %fd203, %fd205, %p13;
	mul.f64 	%fd28, %fd20, %fd206;
	add.f64 	%fd207, %fd388, 0d401921FB54442D18;
	div.rn.f64 	%fd29, %fd207, 0d4008000000000000;
	abs.f64 	%fd30, %fd29;
	setp.neu.f64 	%p14, %fd30, 0d7FF0000000000000;
	@%p14 bra 	$L__BB0_17;
	mov.f64 	%fd213, 0d0000000000000000;
	mul.rn.f64 	%fd392, %fd29, %fd213;
	mov.b32 	%r115, 1;
	bra.uni 	$L__BB0_20;
$L__BB0_17:
	mul.f64 	%fd208, %fd29, 0d3FE45F306DC9C883;
	cvt.rni.s32.f64 	%r114, %fd208;
	cvt.rn.f64.s32 	%fd209, %r114;
	fma.rn.f64 	%fd210, %fd209, 0dBFF921FB54442D18, %fd29;
	fma.rn.f64 	%fd211, %fd209, 0dBC91A62633145C00, %fd210;
	fma.rn.f64 	%fd392, %fd209, 0dB97B839A252049C0, %fd211;
	setp.ltu.f64 	%p15, %fd30, 0d41E0000000000000;
	@%p15 bra 	$L__BB0_19;
	{ // callseq 1, 0
	.param .b64 param0;
	st.param.f64 	[param0], %fd29;
	.param .align 16 .b8 retval0[16];
	call.uni (retval0), 
	__internal_trig_reduction_slowpathd, 
	(
	param0
	);
	ld.param.f64 	%fd392, [retval0];
	ld.param.b32 	%r114, [retval0+8];
	} // callseq 1
$L__BB0_19:
	add.s32 	%r115, %r114, 1;
$L__BB0_20:
	shl.b32 	%r44, %r115, 6;
	cvt.u64.u32 	%rd9, %r44;
	and.b64  	%rd10, %rd9, 64;
	mov.u64 	%rd11, __cudart_sin_cos_coeffs;
	add.s64 	%rd12, %rd11, %rd10;
	mul.rn.f64 	%fd214, %fd392, %fd392;
	and.b32  	%r45, %r115, 1;
	setp.eq.b32 	%p16, %r45, 1;
	selp.f64 	%fd215, 0dBDA8FF8320FD8164, 0d3DE5DB65F9785EBA, %p16;
	ld.global.nc.v2.f64 	{%fd216, %fd217}, [%rd12];
	fma.rn.f64 	%fd218, %fd215, %fd214, %fd216;
	fma.rn.f64 	%fd219, %fd218, %fd214, %fd217;
	ld.global.nc.v2.f64 	{%fd220, %fd221}, [%rd12+16];
	fma.rn.f64 	%fd222, %fd219, %fd214, %fd220;
	fma.rn.f64 	%fd223, %fd222, %fd214, %fd221;
	ld.global.nc.v2.f64 	{%fd224, %fd225}, [%rd12+32];
	fma.rn.f64 	%fd226, %fd223, %fd214, %fd224;
	fma.rn.f64 	%fd227, %fd226, %fd214, %fd225;
	fma.rn.f64 	%fd228, %fd227, %fd392, %fd392;
	fma.rn.f64 	%fd229, %fd227, %fd214, 0d3FF0000000000000;
	selp.f64 	%fd230, %fd229, %fd228, %p16;
	and.b32  	%r46, %r115, 2;
	setp.eq.s32 	%p17, %r46, 0;
	mov.f64 	%fd231, 0d0000000000000000;
	sub.f64 	%fd232, %fd231, %fd230;
	selp.f64 	%fd233, %fd230, %fd232, %p17;
	mul.f64 	%fd36, %fd20, %fd233;
	add.f64 	%fd234, %fd388, 0d402921FB54442D18;
	div.rn.f64 	%fd37, %fd234, 0d4008000000000000;
	abs.f64 	%fd38, %fd37;
	setp.neu.f64 	%p18, %fd38, 0d7FF0000000000000;
	@%p18 bra 	$L__BB0_22;
	mov.f64 	%fd240, 0d0000000000000000;
	mul.rn.f64 	%fd394, %fd37, %fd240;
	mov.b32 	%r117, 1;
	bra.uni 	$L__BB0_25;
$L__BB0_22:
	mul.f64 	%fd235, %fd37, 0d3FE45F306DC9C883;
	cvt.rni.s32.f64 	%r116, %fd235;
	cvt.rn.f64.s32 	%fd236, %r116;
	fma.rn.f64 	%fd237, %fd236, 0dBFF921FB54442D18, %fd37;
	fma.rn.f64 	%fd238, %fd236, 0dBC91A62633145C00, %fd237;
	fma.rn.f64 	%fd394, %fd236, 0dB97B839A252049C0, %fd238;
	setp.ltu.f64 	%p19, %fd38, 0d41E0000000000000;
	@%p19 bra 	$L__BB0_24;
	{ // callseq 2, 0
	.param .b64 param0;
	st.param.f64 	[param0], %fd37;
	.param .align 16 .b8 retval0[16];
	call.uni (retval0), 
	__internal_trig_reduction_slowpathd, 
	(
	param0
	);
	ld.param.f64 	%fd394, [retval0];
	ld.param.b32 	%r116, [retval0+8];
	} // callseq 2
$L__BB0_24:
	add.s32 	%r117, %r116, 1;
$L__BB0_25:
	div.rn.f64 	%fd241, %fd6, 0d4008000000000000;
	shl.b32 	%r49, %r117, 6;
	cvt.u64.u32 	%rd13, %r49;
	and.b64  	%rd14, %rd13, 64;
	mov.u64 	%rd15, __cudart_sin_cos_coeffs;
	add.s64 	%rd16, %rd15, %rd14;
	mul.rn.f64 	%fd242, %fd394, %fd394;
	and.b32  	%r50, %r117, 1;
	setp.eq.b32 	%p20, %r50, 1;
	selp.f64 	%fd243, 0dBDA8FF8320FD8164, 0d3DE5DB65F9785EBA, %p20;
	ld.global.nc.v2.f64 	{%fd244, %fd245}, [%rd16];
	fma.rn.f64 	%fd246, %fd243, %fd242, %fd244;
	fma.rn.f64 	%fd247, %fd246, %fd242, %fd245;
	ld.global.nc.v2.f64 	{%fd248, %fd249}, [%rd16+16];
	fma.rn.f64 	%fd250, %fd247, %fd242, %fd248;
	fma.rn.f64 	%fd251, %fd250, %fd242, %fd249;
	ld.global.nc.v2.f64 	{%fd252, %fd253}, [%rd16+32];
	fma.rn.f64 	%fd254, %fd251, %fd242, %fd252;
	fma.rn.f64 	%fd255, %fd254, %fd242, %fd253;
	fma.rn.f64 	%fd256, %fd255, %fd394, %fd394;
	fma.rn.f64 	%fd257, %fd255, %fd242, 0d3FF0000000000000;
	selp.f64 	%fd258, %fd257, %fd256, %p20;
	and.b32  	%r51, %r117, 2;
	setp.eq.s32 	%p21, %r51, 0;
	mov.f64 	%fd259, 0d0000000000000000;
	sub.f64 	%fd260, %fd259, %fd258;
	selp.f64 	%fd261, %fd258, %fd260, %p21;
	mul.f64 	%fd262, %fd20, %fd261;
	sub.f64 	%fd397, %fd262, %fd241;
	sub.f64 	%fd395, %fd28, %fd241;
	sub.f64 	%fd396, %fd36, %fd241;
$L__BB0_26:
	mul.f64 	%fd50, %fd2, %fd5;
	st.global.f64 	[%rd1+24], %fd395;
	st.global.f64 	[%rd1+56], %fd396;
	st.global.f64 	[%rd1+88], %fd397;
	sub.f64 	%fd51, %fd1, %fd395;
	sub.f64 	%fd52, %fd4, %fd395;
	abs.f64 	%fd336, %fd2;
	abs.f64 	%fd337, %fd3;
	max.f64 	%fd338, %fd336, %fd337;
	setp.gt.f64 	%p1, %fd338, 0d3EB0C6F7A0B5ED8D;
	setp.leu.f64 	%p28, %fd338, 0d3EB0C6F7A0B5ED8D;
	mov.f64 	%fd400, 0d0000000000000000;
	mov.f64 	%fd398, 0d3FF0000000000000;
	mov.f64 	%fd399, %fd400;
	@%p28 bra 	$L__BB0_30;
	setp.leu.f64 	%p29, %fd337, 0d3EB0C6F7A0B5ED8D;
	@%p29 bra 	$L__BB0_29;
	mul.f64 	%fd345, %fd3, %fd52;
	sub.f64 	%fd346, %fd50, %fd345;
	neg.f64 	%fd347, %fd346;
	mul.f64 	%fd348, %fd51, %fd52;
	mul.f64 	%fd349, %fd3, %fd3;
	sub.f64 	%fd350, %fd349, %fd348;
	fma.rn.f64 	%fd351, %fd2, %fd2, %fd350;
	div.rn.f64 	%fd398, %fd347, %fd351;
	fma.rn.f64 	%fd352, %fd51, %fd398, %fd3;
	neg.f64 	%fd353, %fd352;
	div.rn.f64 	%fd399, %fd353, %fd2;
	mov.f64 	%fd400, 0d3FF0000000000000;
	bra.uni 	$L__BB0_30;
$L__BB0_29:
	neg.f64 	%fd341, %fd5;
	mul.f64 	%fd342, %fd52, %fd341;
	mul.f64 	%fd343, %fd2, %fd51;
	div.rn.f64 	%fd398, %fd342, %fd343;
	mov.f64 	%fd399, 0d3FF0000000000000;
$L__BB0_30:
	mul.f64 	%fd60, %fd2, %fd2;
	st.global.f64 	[%rd1], %fd398;
	st.global.f64 	[%rd1+8], %fd399;
	st.global.f64 	[%rd1+16], %fd400;
	sub.f64 	%fd61, %fd1, %fd396;
	sub.f64 	%fd62, %fd4, %fd396;
	mov.f64 	%fd403, 0d0000000000000000;
	mov.f64 	%fd401, 0d3FF0000000000000;
	not.pred 	%p30, %p1;
	mov.f64 	%fd402, %fd403;
	@%p30 bra 	$L__BB0_34;
	setp.leu.f64 	%p31, %fd337, 0d3EB0C6F7A0B5ED8D;
	@%p31 bra 	$L__BB0_33;
	mul.f64 	%fd362, %fd3, %fd62;
	sub.f64 	%fd363, %fd50, %fd362;
	neg.f64 	%fd364, %fd363;
	mul.f64 	%fd365, %fd61, %fd62;
	mul.f64 	%fd366, %fd3, %fd3;
	sub.f64 	%fd367, %fd366, %fd365;
	add.f64 	%fd368, %fd60, %fd367;
	div.rn.f64 	%fd401, %fd364, %fd368;
	fma.rn.f64 	%fd369, %fd61, %fd401, %fd3;
	neg.f64 	%fd370, %fd369;
	div.rn.f64 	%fd402, %fd370, %fd2;
	mov.f64 	%fd403, 0d3FF0000000000000;
	bra.uni 	$L__BB0_34;
$L__BB0_33:
	neg.f64 	%fd358, %fd5;
	mul.f64 	%fd359, %fd62, %fd358;
	mul.f64 	%fd360, %fd2, %fd61;
	div.rn.f64 	%fd401, %fd359, %fd360;
	mov.f64 	%fd402, 0d3FF0000000000000;
$L__BB0_34:
	st.global.f64 	[%rd1+32], %fd401;
	st.global.f64 	[%rd1+40], %fd402;
	st.global.f64 	[%rd1+48], %fd403;
	sub.f64 	%fd69, %fd1, %fd397;
	sub.f64 	%fd70, %fd4, %fd397;
	mov.f64 	%fd406, 0d0000000000000000;
	mov.f64 	%fd404, 0d3FF0000000000000;
	mov.f64 	%fd405, %fd406;
	@%p30 bra 	$L__BB0_38;
	setp.leu.f64 	%p33, %fd337, 0d3EB0C6F7A0B5ED8D;
	@%p33 bra 	$L__BB0_37;
	mul.f64 	%fd379, %fd3, %fd70;
	sub.f64 	%fd380, %fd50, %fd379;
	neg.f64 	%fd381, %fd380;
	mul.f64 	%fd382, %fd69, %fd70;
	mul.f64 	%fd383, %fd3, %fd3;
	sub.f64 	%fd384, %fd383, %fd382;
	add.f64 	%fd385, %fd60, %fd384;
	div.rn.f64 	%fd404, %fd381, %fd385;
	fma.rn.f64 	%fd386, %fd69, %fd404, %fd3;
	neg.f64 	%fd387, %fd386;
	div.rn.f64 	%fd405, %fd387, %fd2;
	mov.f64 	%fd406, 0d3FF0000000000000;
	bra.uni 	$L__BB0_38;
$L__BB0_37:
	neg.f64 	%fd375, %fd5;
	mul.f64 	%fd376, %fd70, %fd375;
	mul.f64 	%fd377, %fd2, %fd69;
	div.rn.f64 	%fd404, %fd376, %fd377;
	mov.f64 	%fd405, 0d3FF0000000000000;
$L__BB0_38:
	st.global.f64 	[%rd1+64], %fd404;
	st.global.f64 	[%rd1+72], %fd405;
	st.global.f64 	[%rd1+80], %fd406;
$L__BB0_39:
	ret;

}
.func  (.param .align 16 .b8 func_retval0[16]) __internal_trig_reduction_slowpathd(
	.param .b64 __internal_trig_reduction_slowpathd_param_0
)
{
	.local .align 8 .b8 	__local_depot1[40];
	.reg .b64 	%SP;
	.reg .b64 	%SPL;
	.reg .pred 	%p<10>;
	.reg .b32 	%r<47>;
	.reg .b64 	%rd<74>;
	.reg .b64 	%fd<5>;

	mov.u64 	%SPL, __local_depot1;
	ld.param.f64 	%fd4, [__internal_trig_reduction_slowpathd_param_0];
	add.u64 	%rd1, %SPL, 0;
	{
	.reg .b32 %temp; 
	mov.b64 	{%temp, %r1}, %fd4;
	}
	shr.u32 	%r2, %r1, 20;
	and.b32  	%r3, %r2, 2047;
	setp.eq.s32 	%p1, %r3, 2047;
	mov.b32 	%r46, 0;
	@%p1 bra 	$L__BB1_9;
	add.s32 	%r20, %r3, -1024;
	mov.b64 	%rd20, %fd4;
	shl.b64 	%rd2, %rd20, 11;
	shr.u32 	%r4, %r20, 6;
	sub.s32 	%r45, 15, %r4;
	sub.s32 	%r21, 19, %r4;
	setp.lt.u32 	%p2, %r20, 128;
	selp.b32 	%r6, 18, %r21, %p2;
	setp.ge.s32 	%p3, %r45, %r6;
	mov.b64 	%rd70, 0;
	@%p3 bra 	$L__BB1_4;
	add.s32 	%r23, %r6, %r4;
	neg.s32 	%r43, %r23;
	or.b64  	%rd3, %rd2, -9223372036854775808;
	mov.b64 	%rd70, 0;
	mov.b32 	%r42, 0;
	mov.u64 	%rd25, __cudart_i2opi_d;
	mov.u32 	%r44, %r45;
$L__BB1_3:
	.pragma "nounroll";
	mul.wide.s32 	%rd22, %r42, 8;
	add.s64 	%rd23, %rd1, %rd22;
	mul.wide.s32 	%rd24, %r44, 8;
	add.s64 	%rd26, %rd25, %rd24;
	ld.global.nc.u64 	%rd27, [%rd26];
	{
	.reg .u32 %r0, %r1, %r2, %r3, %alo, %ahi, %blo, %bhi, %clo, %chi;
	mov.b64 	{%alo,%ahi}, %rd27;
	mov.b64 	{%blo,%bhi}, %rd3;
	mov.b64 	{%clo,%chi}, %rd70;
	mad.lo.cc.u32 	%r0, %alo, %blo, %clo;
	madc.hi.cc.u32 	%r1, %alo, %blo, %chi;
	madc.hi.u32 	%r2, %alo, %bhi, 0;
	mad.lo.cc.u32 	%r1, %alo, %bhi, %r1;
	madc.hi.cc.u32 	%r2, %ahi, %blo, %r2;
	madc.hi.u32 	%r3, %ahi, %bhi, 0;
	mad.lo.cc.u32 	%r1, %ahi, %blo, %r1;
	madc.lo.cc.u32 	%r2, %ahi, %bhi, %r2;
	addc.u32 	%r3, %r3, 0;
	mov.b64 	%rd28, {%r0,%r1};
	mov.b64 	%rd70, {%r2,%r3};
	}
	st.local.u64 	[%rd23], %rd28;
	add.s32 	%r44, %r44, 1;
	add.s32 	%r43, %r43, 1;
	add.s32 	%r42, %r42, 1;
	setp.ne.s32 	%p4, %r43, -15;
	mov.u32 	%r45, %r6;
	@%p4 bra 	$L__BB1_3;
$L__BB1_4:
	cvt.s64.s32 	%rd29, %r45;
	cvt.u64.u32 	%rd30, %r4;
	add.s64 	%rd31, %rd30, %rd29;
	shl.b64 	%rd32, %rd31, 3;
	add.s64 	%rd33, %rd1, %rd32;
	st.local.u64 	[%rd33+-120], %rd70;
	and.b32  	%r15, %r2, 63;
	ld.local.u64 	%rd72, [%rd1+16];
	ld.local.u64 	%rd71, [%rd1+24];
	setp.eq.s32 	%p5, %r15, 0;
	@%p5 bra 	$L__BB1_6;
	shl.b64 	%rd34, %rd71, %r15;
	shr.u64 	%rd35, %rd72, 1;
	xor.b32  	%r24, %r15, 63;
	shr.u64 	%rd36, %rd35, %r24;
	or.b64  	%rd71, %rd34, %rd36;
	ld.local.u64 	%rd37, [%rd1+8];
	shl.b64 	%rd38, %rd72, %r15;
	shr.u64 	%rd39, %rd37, 1;
	shr.u64 	%rd40, %rd39, %r24;
	or.b64  	%rd72, %rd38, %rd40;
$L__BB1_6:
	and.b32  	%r25, %r1, -2147483648;
	shr.u64 	%rd41, %rd71, 62;
	cvt.u32.u64 	%r26, %rd41;
	mov.b64 	{%r27, %r28}, %rd71;
	mov.b64 	{%r29, %r30}, %rd72;
	shf.l.wrap.b32 	%r31, %r30, %r27, 2;
	shf.l.wrap.b32 	%r32, %r27, %r28, 2;
	mov.b64 	%rd42, {%r31, %r32};
	shl.b64 	%rd43, %rd72, 2;
	shr.u64 	%rd44, %rd42, 63;
	cvt.u32.u64 	%r33, %rd44;
	add.s32 	%r34, %r33, %r26;
	setp.eq.s32 	%p6, %r25, 0;
	neg.s32 	%r35, %r34;
	selp.b32 	%r46, %r34, %r35, %p6;
	setp.gt.s64 	%p7, %rd42, -1;
	mov.b64 	%rd45, 0;
	{
	.reg .u32 %r0, %r1, %r2, %r3, %a0, %a1, %a2, %a3, %b0, %b1, %b2, %b3;
	mov.b64 	{%a0,%a1}, %rd45;
	mov.b64 	{%a2,%a3}, %rd45;
	mov.b64 	{%b0,%b1}, %rd43;
	mov.b64 	{%b2,%b3}, %rd42;
	sub.cc.u32 	%r0, %a0, %b0;
	subc.cc.u32 	%r1, %a1, %b1;
	subc.cc.u32 	%r2, %a2, %b2;
	subc.u32 	%r3, %a3, %b3;
	mov.b64 	%rd46, {%r0,%r1};
	mov.b64 	%rd47, {%r2,%r3};
	}
	xor.b32  	%r36, %r25, -2147483648;
	selp.b64 	%rd73, %rd42, %rd47, %p7;
	selp.b64 	%rd14, %rd43, %rd46, %p7;
	selp.b32 	%r17, %r25, %r36, %p7;
	clz.b64 	%r37, %rd73;
	cvt.u64.u32 	%rd15, %r37;
	setp.eq.s32 	%p8, %r37, 0;
	@%p8 bra 	$L__BB1_8;
	cvt.u32.u64 	%r38, %rd15;
	and.b32  	%r39, %r38, 63;
	shl.b64 	%rd48, %rd73, %r39;
	shr.u64 	%rd49, %rd14, 1;
	not.b32 	%r40, %r38;
	and.b32  	%r41, %r40, 63;
	shr.u64 	%rd50, %rd49, %r41;
	or.b64  	%rd73, %rd48, %rd50;
$L__BB1_8:
	mov.b64 	%rd51, -3958705157555305931;
	{
	.reg .u32 %r0, %r1, %r2, %r3, %alo, %ahi, %blo, %bhi;
	mov.b64 	{%alo,%ahi}, %rd73;
	mov.b64 	{%blo,%bhi}, %rd51;
	mul.lo.u32 	%r0, %alo, %blo;
	mul.hi.u32 	%r1, %alo, %blo;
	mad.lo.cc.u32 	%r1, %alo, %bhi, %r1;
	madc.hi.u32 	%r2, %alo, %bhi, 0;
	mad.lo.cc.u32 	%r1, %ahi, %blo, %r1;
	madc.hi.cc.u32 	%r2, %ahi, %blo, %r2;
	madc.hi.u32 	%r3, %ahi, %bhi, 0;
	mad.lo.cc.u32 	%r2, %ahi, %bhi, %r2;
	addc.u32 	%r3, %r3, 0;
	mov.b64 	%rd52, {%r0,%r1};
	mov.b64 	%rd53, {%r2,%r3};
	}
	setp.gt.s64 	%p9, %rd53, 0;
	{
	.reg .u32 %r0, %r1, %r2, %r3, %a0, %a1, %a2, %a3, %b0, %b1, %b2, %b3;
	mov.b64 	{%a0,%a1}, %rd52;
	mov.b64 	{%a2,%a3}, %rd53;
	mov.b64 	{%b0,%b1}, %rd52;
	mov.b64 	{%b2,%b3}, %rd53;
	add.cc.u32 	%r0, %a0, %b0;
	addc.cc.u32 	%r1, %a1, %b1;
	addc.cc.u32 	%r2, %a2, %b2;
	addc.u32 	%r3, %a3, %b3;
	mov.b64 	%rd54, {%r0,%r1};
	mov.b64 	%rd55, {%r2,%r3};
	}
	selp.b64 	%rd56, %rd55, %rd53, %p9;
	selp.s64 	%rd57, -1, 0, %p9;
	sub.s64 	%rd58, %rd57, %rd15;
	cvt.u64.u32 	%rd59, %r17;
	shl.b64 	%rd60, %rd59, 32;
	add.s64 	%rd61, %rd56, 1;
	shr.u64 	%rd62, %rd61, 10;
	add.s64 	%rd63, %rd62, 1;
	shr.u64 	%rd64, %rd63, 1;
	shl.b64 	%rd65, %rd58, 52;
	add.s64 	%rd66, %rd65, %rd64;
	add.s64 	%rd67, %rd66, 4602678819172646912;
	or.b64  	%rd68, %rd67, %rd60;
	mov.b64 	%fd4, %rd68;
$L__BB1_9:
	st.param.f64 	[func_retval0], %fd4;
	st.param.b32 	[func_retval0+8], %r46;
	ret;

}


// ===== COMPILED SASS (sm_100) =====

	.target	sm_100

	.elftype	@"ET_EXEC"


//--------------------- .note.nv.tkinfo           --------------------------
	.section	.note.nv.tkinfo,"",@"SHT_NOTE"
	.sectionflags	@"SHF_NOTE_NV_TKINFO"
	.tkinfo
        /*0018*/ 	.word	0x00000002
        /*0030*/ 	.string	""
        /*0030*/ 	.string	"ptxas"
        /*0030*/ 	.string	"Cuda compilation tools, release 13.0, V13.0.88"
        /*0030*/ 	.string	"Build cuda_13.0.r13.0/compiler.36424714_0"
        /*0030*/ 	.string	"-arch sm_100 -m 64 "



//--------------------- .note.nv.cuinfo           --------------------------
	.section	.note.nv.cuinfo,"",@"SHT_NOTE"
	.sectionflags	@"SHF_NOTE_NV_CUINFO"
        /*0018*/ 	.short	0x0002
        /*001a*/ 	.short	0x0064
        /*001c*/ 	.short	0x0082
	.zero		2


//--------------------- .nv.info                  --------------------------
	.section	.nv.info,"",@"SHT_CUDA_INFO"
	.align	4


	//----- nvinfo : EIATTR_REGCOUNT
	.align		4
        /*0000*/ 	.byte	0x04, 0x2f
        /*0002*/ 	.short	(.L_3 - .L_2)
	.align		4
.L_2:
        /*0004*/ 	.word	index@(_Z14eigen3x3KernelPdi)
        /*0008*/ 	.word	0x00000030


	//----- nvinfo : EIATTR_FRAME_SIZE
	.align		4
.L_3:
        /*000c*/ 	.byte	0x04, 0x11
        /*000e*/ 	.short	(.L_5 - .L_4)
	.align		4
.L_4:
        /*0010*/ 	.word	index@($_Z14eigen3x3KernelPdi$__internal_trig_reduction_slowpathd)
        /*0014*/ 	.word	0x00000028


	//----- nvinfo : EIATTR_FRAME_SIZE
	.align		4
.L_5:
        /*0018*/ 	.byte	0x04, 0x11
        /*001a*/ 	.short	(.L_7 - .L_6)
	.align		4
.L_6:
        /*001c*/ 	.word	index@($__internal_1_$__cuda_sm20_dsqrt_rn_f64_mediumpath_v1)
        /*0020*/ 	.word	0x00000028


	//----- nvinfo : EIATTR_FRAME_SIZE
	.align		4
.L_7:
        /*0024*/ 	.byte	0x04, 0x11
        /*0026*/ 	.short	(.L_9 - .L_8)
	.align		4
.L_8:
        /*0028*/ 	.word	index@($__internal_0_$__cuda_sm20_div_rn_f64_full)
        /*002c*/ 	.word	0x00000028


	//----- nvinfo : EIATTR_FRAME_SIZE
	.align		4
.L_9:
        /*0030*/ 	.byte	0x04, 0x11
        /*0032*/ 	.short	(.L_11 - .L_10)
	.align		4
.L_10:
        /*0034*/ 	.word	index@(_Z14eigen3x3KernelPdi)
        /*0038*/ 	.word	0x00000028


	//----- nvinfo : EIATTR_MIN_STACK_SIZE
	.align		4
.L_11:
        /*003c*/ 	.byte	0x04, 0x12
        /*003e*/ 	.short	(.L_13 - .L_12)
	.align		4
.L_12:
        /*0040*/ 	.word	index@(_Z14eigen3x3KernelPdi)
        /*0044*/ 	.word	0x00000028
.L_13:


//--------------------- .nv.compat                --------------------------
	.section	.nv.compat,"",@"SHT_CUDA_COMPAT_INFO"
	.align	4
        /*0000*/ 	.byte	0x02, 0x09, 0x00, 0x00, 0x02, 0x02, 0x01, 0x00, 0x02, 0x05, 0x05, 0x00, 0x03, 0x07, 0x01, 0x01
        /*0010*/ 	.byte	0x02, 0x03, 0x00, 0x00, 0x02, 0x06, 0x01, 0x00, 0x04, 0x0b, 0x08, 0x00, 0x01, 0x00, 0x00, 0x00
        /*0020*/ 	.byte	0x00, 0x00, 0x00, 0x00


//--------------------- .nv.info._Z14eigen3x3KernelPdi --------------------------
	.section	.nv.info._Z14eigen3x3KernelPdi,"",@"SHT_CUDA_INFO"
	.sectionflags	@""
	.align	4


	//----- nvinfo : EIATTR_CUDA_API_VERSION
	.align		4
        /*0000*/ 	.byte	0x04, 0x37
        /*0002*/ 	.short	(.L_15 - .L_14)
.L_14:
        /*0004*/ 	.word	0x00000082


	//----- nvinfo : EIATTR_KPARAM_INFO
	.align		4
.L_15:
        /*0008*/ 	.byte	0x04, 0x17
        /*000a*/ 	.short	(.L_17 - .L_16)
.L_16:
        /*000c*/ 	.word	0x00000000
        /*0010*/ 	.short	0x0001
        /*0012*/ 	.short	0x0008
        /*0014*/ 	.byte	0x00, 0xf0, 0x11, 0x00


	//----- nvinfo : EIATTR_KPARAM_INFO
	.align		4
.L_17:
        /*0018*/ 	.byte	0x04, 0x17
        /*001a*/ 	.short	(.L_19 - .L_18)
.L_18:
        /*001c*/ 	.word	0x00000000
        /*0020*/ 	.short	0x0000
        /*0022*/ 	.short	0x0000
        /*0024*/ 	.byte	0x00, 0xf5, 0x21, 0x00


	//----- nvinfo : EIATTR_SPARSE_MMA_MASK
	.align		4
.L_19:
        /*0028*/ 	.byte	0x03, 0x50
        /*002a*/ 	.short	0x0000


	//----- nvinfo : EIATTR_MAXREG_COUNT
	.align		4
        /*002c*/ 	.byte	0x03, 0x1b
        /*002e*/ 	.short	0x00ff


	//----- nvinfo : EIATTR_MERCURY_ISA_VERSION
	.align		4
        /*0030*/ 	.byte	0x03, 0x5f
        /*0032*/ 	.short	0x0101


	//----- nvinfo : EIATTR_VRC_CTA_INIT_COUNT
	.align		4
        /*0034*/ 	.byte	0x02, 0x4a
	.zero		1
	.zero		1


	//----- nvinfo : EIATTR_EXIT_INSTR_OFFSETS
	.align		4
        /*0038*/ 	.byte	0x04, 0x1c
        /*003a*/ 	.short	(.L_21 - .L_20)


	//   ....[0]....
.L_20:
        /*003c*/ 	.word	0x00000080


	//   ....[1]....
        /*0040*/ 	.word	0x00004a90


	//----- nvinfo : EIATTR_CRS_STACK_SIZE
	.align		4
.L_21:
        /*0044*/ 	.byte	0x04, 0x1e
        /*0046*/ 	.short	(.L_23 - .L_22)
.L_22:
        /*0048*/ 	.word	0x00000000


	//----- nvinfo : EIATTR_CBANK_PARAM_SIZE
	.align		4
.L_23:
        /*004c*/ 	.byte	0x03, 0x19
        /*004e*/ 	.short	0x000c


	//----- nvinfo : EIATTR_PARAM_CBANK
	.align		4
        /*0050*/ 	.byte	0x04, 0x0a
        /*0052*/ 	.short	(.L_25 - .L_24)
	.align		4
.L_24:
        /*0054*/ 	.word	index@(.nv.constant0._Z14eigen3x3KernelPdi)
        /*0058*/ 	.short	0x0380
        /*005a*/ 	.short	0x000c


	//----- nvinfo : EIATTR_SW_WAR
	.align		4
.L_25:
        /*005c*/ 	.byte	0x04, 0x36
        /*005e*/ 	.short	(.L_27 - .L_26)
.L_26:
        /*0060*/ 	.word	0x00000008
.L_27:


//--------------------- .nv.callgraph             --------------------------
	.section	.nv.callgraph,"",@"SHT_CUDA_CALLGRAPH"
	.align	4
	.sectionentsize	8
	.align		4
        /*0000*/ 	.word	0x00000000
	.align		4
        /*0004*/ 	.word	0xffffffff
	.align		4
        /*0008*/ 	.word	0x00000000
	.align		4
        /*000c*/ 	.word	0xfffffffe
	.align		4
        /*0010*/ 	.word	0x00000000
	.align		4
        /*0014*/ 	.word	0xfffffffd
	.align		4
        /*0018*/ 	.word	0x00000000
	.align		4
        /*001c*/ 	.word	0xfffffffc


//--------------------- .nv.constant4             --------------------------
	.section	.nv.constant4,"a",@progbits
	.align	8
	.align		8
.nv.constant4:
        /*0000*/ 	.dword	__cudart_i2opi_d
	.align		8
        /*0008*/ 	.dword	__cudart_sin_cos_coeffs


//--------------------- .text._Z14eigen3x3KernelPdi --------------------------
	.section	.text._Z14eigen3x3KernelPdi,"ax",@progbits
	.align	128
        .global         _Z14eigen3x3KernelPdi
        .type           _Z14eigen3x3KernelPdi,@function
        .size           _Z14eigen3x3KernelPdi,(.L_x_95 - _Z14eigen3x3KernelPdi)
        .other          _Z14eigen3x3KernelPdi,@"STO_CUDA_ENTRY STV_DEFAULT"
_Z14eigen3x3KernelPdi:
.text._Z14eigen3x3KernelPdi:
[----:B------:R-:W0:Y:S01]  /*0000*/  LDC R1, c[0x0][0x37c] ;  /* 0x0000df00ff017b82 */ /* 0x000e220000000800 */
[----:B------:R-:W1:Y:S07]  /*0010*/  S2R R3, SR_TID.X ;  /* 0x0000000000037919 */ /* 0x000e6e0000002100 */
[----:B------:R-:W1:Y:S01]  /*0020*/  S2UR UR4, SR_CTAID.X ;  /* 0x00000000000479c3 */ /* 0x000e620000002500 */
[----:B------:R-:W2:Y:S01]  /*0030*/  LDCU UR5, c[0x0][0x388] ;  /* 0x00007100ff0577ac */ /* 0x000ea20008000800 */
[----:B0-----:R-:W-:-:S06]  /*0040*/  VIADD R1, R1, 0xffffffd8 ;  /* 0xffffffd801017836 */ /* 0x001fcc0000000000 */
[----:B------:R-:W1:Y:S02]  /*0050*/  LDC R0, c[0x0][0x360] ;  /* 0x0000d800ff007b82 */ /* 0x000e640000000800 */
[----:B-1----:R-:W-:-:S05]  /*0060*/  IMAD R0, R0, UR4, R3 ;  /* 0x0000000400007c24 */ /* 0x002fca000f8e0203 */
[----:B--2---:R-:W-:-:S13]  /*0070*/  ISETP.GE.AND P0, PT, R0, UR5, PT ;  /* 0x0000000500007c0c */ /* 0x004fda000bf06270 */
[----:B------:R-:W-:Y:S05]  /*0080*/  @P0 EXIT ;  /* 0x000000000000094d */ /* 0x000fea0003800000 */
[----:B------:R-:W0:Y:S01]  /*0090*/  LDC.64 R2, c[0x0][0x380] ;  /* 0x0000e000ff027b82 */ /* 0x000e220000000a00 */
[----:B------:R-:W1:Y:S01]  /*00a0*/  LDCU.64 UR4, c[0x0][0x358] ;  /* 0x00006b00ff0477ac */ /* 0x000e620008000a00 */
[----:B------:R-:W-:-:S04]  /*00b0*/  IMAD R5, R0, 0xc, RZ ;  /* 0x0000000c00057824 */ /* 0x000fc800078e02ff */
[----:B0-----:R-:W-:-:S05]  /*00c0*/  IMAD.WIDE R2, R5, 0x8, R2 ;  /* 0x0000000805027825 */ /* 0x001fca00078e0202 */
[----:B-1----:R-:W2:Y:S04]  /*00d0*/  LDG.E.64 R4, desc[UR4][R2.64] ;  /* 0x0000000402047981 */ /* 0x002ea8000c1e1b00 */
[----:B------:R-:W2:Y:S04]  /*00e0*/  LDG.E.64 R14, desc[UR4][R2.64+0x50] ;  /* 0x00005004020e7981 */ /* 0x000ea8000c1e1b00 */
[----:B------:R-:W3:Y:S04]  /*00f0*/  LDG.E.64 R6, desc[UR4][R2.64+0x10] ;  /* 0x0000100402067981 */ /* 0x000ee8000c1e1b00 */
[----:B------:R-:W4:Y:S04]  /*0100*/  LDG.E.64 R8, desc[UR4][R2.64+0x28] ;  /* 0x0000280402087981 */ /* 0x000f28000c1e1b00 */
[----:B------:R-:W5:Y:S04]  /*0110*/  LDG.E.64 R10, desc[UR4][R2.64+0x8] ;  /* 0x00000804020a7981 */ /* 0x000f68000c1e1b00 */
[----:B------:R-:W5:Y:S01]  /*0120*/  LDG.E.64 R12, desc[UR4][R2.64+0x30] ;  /* 0x00003004020c7981 */ /* 0x000f62000c1e1b00 */
[----:B------:R-:W0:Y:S01]  /*0130*/  MUFU.RCP64H R21, 3 ;  /* 0x4008000000157908 */ /* 0x000e220000001800 */
[----:B------:R-:W-:Y:S01]  /*0140*/  IMAD.MOV.U32 R24, RZ, RZ, 0x0 ;  /* 0x00000000ff187424 */ /* 0x000fe200078e00ff */
[----:B------:R-:W-:Y:S01]  /*0150*/  BSSY.RECONVERGENT B0, `(.L_x_0) ;  /* 0x000002a000007945 */ /* 0x000fe20003800200 */
[----:B------:R-:W-:-:S02]  /*0160*/  IMAD.MOV.U32 R25, RZ, RZ, 0x40080000 ;  /* 0x40080000ff197424 */ /* 0x000fc400078e00ff */
[----:B------:R-:W-:-:S06]  /*0170*/  IMAD.MOV.U32 R20, RZ, RZ, 0x1 ;  /* 0x00000001ff147424 */ /* 0x000fcc00078e00ff */
[----:B0-----:R-:W-:-:S08]  /*0180*/  DFMA R22, R20, -R24, 1 ;  /* 0x3ff000001416742b */ /* 0x001fd00000000818 */
[----:B------:R-:W-:-:S08]  /*0190*/  DFMA R22, R22, R22, R22 ;  /* 0x000000161616722b */ /* 0x000fd00000000016 */
[----:B------:R-:W-:-:S08]  /*01a0*/  DFMA R22, R20, R22, R20 ;  /* 0x000000161416722b */ /* 0x000fd00000000014 */
[----:B------:R-:W-:-:S08]  /*01b0*/  DFMA R24, R22, -R24, 1 ;  /* 0x3ff000001618742b */ /* 0x000fd00000000818 */
[----:B------:R-:W-:Y:S02]  /*01c0*/  DFMA R24, R22, R24, R22 ;  /* 0x000000181618722b */ /* 0x000fe40000000016 */
[----:B--2---:R-:W-:Y:S02]  /*01d0*/  DMUL R16, R4, R14 ;  /* 0x0000000e04107228 */ /* 0x004fe40000000000 */
[----:B---3--:R-:W-:Y:S02]  /*01e0*/  DMUL R18, R6, R6 ;  /* 0x0000000606127228 */ /* 0x008fe40000000000 */
[----:B----4-:R-:W-:-:S04]  /*01f0*/  DADD R28, R4, R8 ;  /* 0x00000000041c7229 */ /* 0x010fc80000000008 */
[----:B------:R-:W-:Y:S02]  /*0200*/  DFMA R16, R4, R8, R16 ;  /* 0x000000080410722b */ /* 0x000fe40000000010 */
[----:B-----5:R-:W-:Y:S02]  /*0210*/  DFMA R18, R10, R10, R18 ;  /* 0x0000000a0a12722b */ /* 0x020fe40000000012 */
[----:B------:R-:W-:-:S04]  /*0220*/  DADD R28, R14, R28 ;  /* 0x000000000e1c7229 */ /* 0x000fc8000000001c */
[----:B------:R-:W-:Y:S02]  /*0230*/  DFMA R16, R8, R14, R16 ;  /* 0x0000000e0810722b */ /* 0x000fe40000000010 */
[----:B------:R-:W-:Y:S02]  /*0240*/  DFMA R18, R12, R12, R18 ;  /* 0x0000000c0c12722b */ /* 0x000fe40000000012 */
[----:B------:R-:W-:-:S06]  /*0250*/  DMUL R20, R28, R28 ;  /* 0x0000001c1c147228 */ /* 0x000fcc0000000000 */
[----:B------:R-:W-:Y:S02]  /*0260*/  DADD R30, R16, -R18 ;  /* 0x00000000101e7229 */ /* 0x000fe40000000812 */
[----:B------:R-:W-:-:S06]  /*0270*/  DMUL R16, R12, R12 ;  /* 0x0000000c0c107228 */ /* 0x000fcc0000000000 */
[----:B------:R-:W-:Y:S02]  /*0280*/  DFMA R18, R30, 3, -R20 ;  /* 0x400800001e12782b */ /* 0x000fe40000000814 */
[----:B------:R-:W-:Y:S02]  /*0290*/  DMUL R20, R6, R12 ;  /* 0x0000000c06147228 */ /* 0x000fe40000000000 */
[----:B------:R-:W-:-:S04]  /*02a0*/  DFMA R16, R8, R14, -R16 ;  /* 0x0000000e0810722b */ /* 0x000fc80000000810 */
[----:B------:R-:W-:Y:S02]  /*02b0*/  DMUL R22, R18, R24 ;  /* 0x0000001812167228 */ /* 0x000fe40000000000 */
[----:B------:R-:W-:Y:S01]  /*02c0*/  DFMA R20, R10, R14, -R20 ;  /* 0x0000000e0a14722b */ /* 0x000fe20000000814 */
[----:B------:R-:W-:-:S05]  /*02d0*/  FSETP.GEU.AND P1, PT, |R19|, 6.5827683646048100446e-37, PT ;  /* 0x036000001300780b */ /* 0x000fca0003f2e200 */
[----:B------:R-:W-:Y:S02]  /*02e0*/  DFMA R26, R22, -3, R18 ;  /* 0xc0080000161a782b */ /* 0x000fe40000000012 */
[----:B------:R-:W-:-:S06]  /*02f0*/  DMUL R20, R10, R20 ;  /* 0x000000140a147228 */ /* 0x000fcc0000000000 */
[----:B------:R-:W-:Y:S02]  /*0300*/  DFMA R14, R24, R26, R22 ;  /* 0x0000001a180e722b */ /* 0x000fe40000000016 */
[----:B------:R-:W-:Y:S02]  /*0310*/  DMUL R22, R6, R8 ;  /* 0x0000000806167228 */ /* 0x000fe40000000000 */
[----:B------:R-:W-:-:S06]  /*0320*/  DFMA R16, R4, R16, -R20 ;  /* 0x000000100410722b */ /* 0x000fcc0000000814 */
[----:B------:R-:W-:Y:S01]  /*0330*/  FFMA R0, RZ, 2.125, R15 ;  /* 0x40080000ff007823 */ /* 0x000fe2000000000f */
[----:B------:R-:W-:-:S04]  /*0340*/  DFMA R22, R10, R12, -R22 ;  /* 0x0000000c0a16722b */ /* 0x000fc80000000816 */
[----:B------:R-:W-:-:S04]  /*0350*/  FSETP.GT.AND P0, PT, |R0|, 1.469367938527859385e-39, PT ;  /* 0x001000000000780b */ /* 0x000fc80003f04200 */
[----:B------:R-:W-:-:S09]  /*0360*/  DFMA R26, R6, R22, R16 ;  /* 0x00000016061a722b */ /* 0x000fd20000000010 */
[----:B------:R-:W-:Y:S05]  /*0370*/  @P0 BRA P1, `(.L_x_1) ;  /* 0x00000000001c0947 */ /* 0x000fea0000800000 */
[----:B------:R-:W-:Y:S01]  /*0380*/  IMAD.MOV.U32 R20, RZ, RZ, R18 ;  /* 0x000000ffff147224 */ /* 0x000fe200078e0012 */
[----:B------:R-:W-:Y:S01]  /*0390*/  MOV R18, 0x40080000 ;  /* 0x4008000000127802 */ /* 0x000fe20000000f00 */
[----:B------:R-:W-:Y:S01]  /*03a0*/  IMAD.MOV.U32 R17, RZ, RZ, RZ ;  /* 0x000000ffff117224 */ /* 0x000fe200078e00ff */
[----:B------:R-:W-:-:S07]  /*03b0*/  MOV R16, 0x3d0 ;  /* 0x000003d000107802 */ /* 0x000fce0000000f00 */
[----:B------:R-:W-:Y:S05]  /*03c0*/  CALL.REL.NOINC `($__internal_0_$__cuda_sm20_div_rn_f64_full) ;  /* 0x0000004400b47944 */ /* 0x000fea0003c00000 */
[----:B------:R-:W-:Y:S02]  /*03d0*/  IMAD.MOV.U32 R14, RZ, RZ, R18 ;  /* 0x000000ffff0e7224 */ /* 0x000fe400078e0012 */
[----:B------:R-:W-:-:S07]  /*03e0*/  IMAD.MOV.U32 R15, RZ, RZ, R17 ;  /* 0x000000ffff0f7224 */ /* 0x000fce00078e0011 */
.L_x_1:
[----:B------:R-:W-:Y:S05]  /*03f0*/  BSYNC.RECONVERGENT B0 ;  /* 0x0000000000007941 */ /* 0x000fea0003800200 */
.L_x_0:
[----:B------:R-:W0:Y:S01]  /*0400*/  MUFU.RCP64H R21, 27 ;  /* 0x403b000000157908 */ /* 0x000e220000001800 */
[----:B------:R-:W-:Y:S01]  /*0410*/  IMAD.MOV.U32 R24, RZ, RZ, 0x0 ;  /* 0x00000000ff187424 */ /* 0x000fe200078e00ff */
[C---:B------:R-:W-:Y:S01]  /*0420*/  DMUL R18, R28.reuse, -9 ;  /* 0xc02200001c127828 */ /* 0x040fe20000000000 */
[----:B------:R-:W-:Y:S01]  /*0430*/  IMAD.MOV.U32 R25, RZ, RZ, 0x403b0000 ;  /* 0x403b0000ff197424 */ /* 0x000fe200078e00ff */
[----:B------:R-:W-:Y:S01]  /*0440*/  DADD R16, R28, R28 ;  /* 0x000000001c107229 */ /* 0x000fe2000000001c */
[----:B------:R-:W-:Y:S01]  /*0450*/  IMAD.MOV.U32 R20, RZ, RZ, 0x1 ;  /* 0x00000001ff147424 */ /* 0x000fe200078e00ff */
[----:B------:R-:W-:Y:S04]  /*0460*/  BSSY.RECONVERGENT B0, `(.L_x_2) ;  /* 0x0000018000007945 */ /* 0x000fe80003800200 */
[----:B------:R-:W-:-:S02]  /*0470*/  DMUL R18, R30, R18 ;  /* 0x000000121e127228 */ /* 0x000fc40000000000 */
[----:B------:R-:W-:Y:S02]  /*0480*/  DMUL R16, R28, R16 ;  /* 0x000000101c107228 */ /* 0x000fe40000000000 */
[----:B0-----:R-:W-:-:S06]  /*0490*/  DFMA R22, R20, -R24, 1 ;  /* 0x3ff000001416742b */ /* 0x001fcc0000000818 */
[----:B------:R-:W-:Y:S02]  /*04a0*/  DFMA R16, R28, R16, R18 ;  /* 0x000000101c10722b */ /* 0x000fe40000000012 */
[----:B------:R-:W-:-:S06]  /*04b0*/  DFMA R22, R22, R22, R22 ;  /* 0x000000161616722b */ /* 0x000fcc0000000016 */
[----:B------:R-:W-:Y:S02]  /*04c0*/  DFMA R18, R26, 27, R16 ;  /* 0x403b00001a12782b */ /* 0x000fe40000000010 */
[----:B------:R-:W-:-:S08]  /*04d0*/  DFMA R22, R20, R22, R20 ;  /* 0x000000161416722b */ /* 0x000fd00000000014 */
[----:B------:R-:W-:Y:S01]  /*04e0*/  FSETP.GEU.AND P1, PT, |R19|, 6.5827683646048100446e-37, PT ;  /* 0x036000001300780b */ /* 0x000fe20003f2e200 */
[----:B------:R-:W-:-:S08]  /*04f0*/  DFMA R20, R22, -R24, 1 ;  /* 0x3ff000001614742b */ /* 0x000fd00000000818 */
[----:B------:R-:W-:-:S08]  /*0500*/  DFMA R20, R22, R20, R22 ;  /* 0x000000141614722b */ /* 0x000fd00000000016 */
[----:B------:R-:W-:-:S08]  /*0510*/  DMUL R30, R18, R20 ;  /* 0x00000014121e7228 */ /* 0x000fd00000000000 */
[----:B------:R-:W-:-:S08]  /*0520*/  DFMA R16, R30, -27, R18 ;  /* 0xc03b00001e10782b */ /* 0x000fd00000000012 */
[----:B------:R-:W-:-:S10]  /*0530*/  DFMA R30, R20, R16, R30 ;  /* 0x00000010141e722b */ /* 0x000fd4000000001e */
[----:B------:R-:W-:-:S05]  /*0540*/  FFMA R0, RZ, 2.921875, R31 ;  /* 0x403b0000ff007823 */ /* 0x000fca000000001f */
[----:B------:R-:W-:-:S13]  /*0550*/  FSETP.GT.AND P0, PT, |R0|, 1.469367938527859385e-39, PT ;  /* 0x001000000000780b */ /* 0x000fda0003f04200 */
[----:B------:R-:W-:Y:S05]  /*0560*/  @P0 BRA P1, `(.L_x_3) ;  /* 0x00000000001c0947 */ /* 0x000fea0000800000 */
[----:B------:R-:W-:Y:S01]  /*0570*/  IMAD.MOV.U32 R20, RZ, RZ, R18 ;  /* 0x000000ffff147224 */ /* 0x000fe200078e0012 */
[----:B------:R-:W-:Y:S01]  /*0580*/  MOV R17, RZ ;  /* 0x000000ff00117202 */ /* 0x000fe20000000f00 */
[----:B------:R-:W-:Y:S01]  /*0590*/  IMAD.MOV.U32 R18, RZ, RZ, 0x403b0000 ;  /* 0x403b0000ff127424 */ /* 0x000fe200078e00ff */
[----:B------:R-:W-:-:S07]  /*05a0*/  MOV R16, 0x5c0 ;  /* 0x000005c000107802 */ /* 0x000fce0000000f00 */
[----:B------:R-:W-:Y:S05]  /*05b0*/  CALL.REL.NOINC `($__internal_0_$__cuda_sm20_div_rn_f64_full) ;  /* 0x0000004400387944 */ /* 0x000fea0003c00000 */
[----:B------:R-:W-:Y:S02]  /*05c0*/  IMAD.MOV.U32 R30, RZ, RZ, R18 ;  /* 0x000000ffff1e7224 */ /* 0x000fe400078e0012 */
[----:B------:R-:W-:-:S07]  /*05d0*/  IMAD.MOV.U32 R31, RZ, RZ, R17 ;  /* 0x000000ffff1f7224 */ /* 0x000fce00078e0011 */
.L_x_3:
[----:B------:R-:W-:Y:S05]  /*05e0*/  BSYNC.RECONVERGENT B0 ;  /* 0x0000000000007941 */ /* 0x000fea0003800200 */
.L_x_2:
[----:B------:R-:W0:Y:S01]  /*05f0*/  MUFU.RCP64H R17, 27 ;  /* 0x403b000000117908 */ /* 0x000e220000001800 */
[----:B------:R-:W-:Y:S01]  /*0600*/  IMAD.MOV.U32 R18, RZ, RZ, 0x0 ;  /* 0x00000000ff127424 */ /* 0x000fe200078e00ff */
[----:B------:R-:W-:Y:S01]  /*0610*/  DMUL R26, R14, R14 ;  /* 0x0000000e0e1a7228 */ /* 0x000fe20000000000 */
[----:B------:R-:W-:Y:S01]  /*0620*/  IMAD.MOV.U32 R19, RZ, RZ, 0x403b0000 ;  /* 0x403b0000ff137424 */ /* 0x000fe200078e00ff */
[----:B------:R-:W-:Y:S01]  /*0630*/  BSSY.RECONVERGENT B0, `(.L_x_4) ;  /* 0x0000017000007945 */ /* 0x000fe20003800200 */
[----:B------:R-:W-:Y:S01]  /*0640*/  IMAD.MOV.U32 R16, RZ, RZ, 0x1 ;  /* 0x00000001ff107424 */ /* 0x000fe200078e00ff */
[----:B------:R-:W-:-:S04]  /*0650*/  DMUL R32, R30, R30 ;  /* 0x0000001e1e207228 */ /* 0x000fc80000000000 */
[----:B------:R-:W-:Y:S02]  /*0660*/  DMUL R26, R26, R14 ;  /* 0x0000000e1a1a7228 */ /* 0x000fe40000000000 */
[----:B0-----:R-:W-:-:S08]  /*0670*/  DFMA R20, R16, -R18, 1 ;  /* 0x3ff000001014742b */ /* 0x001fd00000000812 */
[----:B------:R-:W-:Y:S01]  /*0680*/  FSETP.GEU.AND P1, PT, |R27|, 6.5827683646048100446e-37, PT ;  /* 0x036000001b00780b */ /* 0x000fe20003f2e200 */
[----:B------:R-:W-:-:S08]  /*0690*/  DFMA R20, R20, R20, R20 ;  /* 0x000000141414722b */ /* 0x000fd00000000014 */
[----:B------:R-:W-:-:S08]  /*06a0*/  DFMA R20, R16, R20, R16 ;  /* 0x000000141014722b */ /* 0x000fd00000000010 */
        /* <DEDUP_REMOVED lines=8> */
[----:B------:R-:W-:Y:S01]  /*0730*/  MOV R20, R26 ;  /* 0x0000001a00147202 */ /* 0x000fe20000000f00 */
[----:B------:R-:W-:Y:S01]  /*0740*/  IMAD.MOV.U32 R19, RZ, RZ, R27 ;  /* 0x000000ffff137224 */ /* 0x000fe200078e001b */
[----:B------:R-:W-:Y:S01]  /*0750*/  MOV R16, 0x790 ;  /* 0x0000079000107802 */ /* 0x000fe20000000f00 */
[----:B------:R-:W-:Y:S02]  /*0760*/  IMAD.MOV.U32 R17, RZ, RZ, RZ ;  /* 0x000000ffff117224 */ /* 0x000fe400078e00ff */
[----:B------:R-:W-:-:S07]  /*0770*/  IMAD.MOV.U32 R18, RZ, RZ, 0x403b0000 ;  /* 0x403b0000ff127424 */ /* 0x000fce00078e00ff */
[----:B------:R-:W-:Y:S05]  /*0780*/  CALL.REL.NOINC `($__internal_0_$__cuda_sm20_div_rn_f64_full) ;  /* 0x0000004000c47944 */ /* 0x000fea0003c00000 */
[----:B------:R-:W-:-:S07]  /*0790*/  IMAD.MOV.U32 R16, RZ, RZ, R18 ;  /* 0x000000ffff107224 */ /* 0x000fce00078e0012 */
.L_x_5:
[----:B------:R-:W-:Y:S05]  /*07a0*/  BSYNC.RECONVERGENT B0 ;  /* 0x0000000000007941 */ /* 0x000fea0003800200 */
.L_x_4:
[----:B------:R-:W-:Y:S01]  /*07b0*/  DFMA R16, R32, 0.25, R16 ;  /* 0x3fd000002010782b */ /* 0x000fe20000000010 */
[----:B------:R-:W-:Y:S07]  /*07c0*/  BSSY.RECONVERGENT B0, `(.L_x_6) ;  /* 0x00002ed000007945 */ /* 0x000fee0003800200 */
[----:B------:R-:W-:-:S14]  /*07d0*/  DSETP.GT.AND P0, PT, R16, RZ, PT ;  /* 0x000000ff1000722a */ /* 0x000fdc0003f04000 */
[----:B------:R-:W-:Y:S05]  /*07e0*/  @!P0 BRA `(.L_x_7) ;  /* 0x00000008000c8947 */ /* 0x000fea0003800000 */
[----:B------:R-:W0:Y:S01]  /*07f0*/  MUFU.RSQ64H R15, R17 ;  /* 0x00000011000f7308 */ /* 0x000e220000001c00 */
[----:B------:R-:W-:Y:S01]  /*0800*/  VIADD R14, R17, 0xfcb00000 ;  /* 0xfcb00000110e7836 */ /* 0x000fe20000000000 */
[----:B------:R-:W-:Y:S01]  /*0810*/  MOV R21, 0x3fd80000 ;  /* 0x3fd8000000157802 */ /* 0x000fe20000000f00 */
[----:B------:R-:W-:Y:S01]  /*0820*/  IMAD.MOV.U32 R20, RZ, RZ, 0x0 ;  /* 0x00000000ff147424 */ /* 0x000fe200078e00ff */
[----:B------:R-:W-:Y:S02]  /*0830*/  BSSY.RECONVERGENT B1, `(.L_x_8) ;  /* 0x0000014000017945 */ /* 0x000fe40003800200 */
[----:B------:R-:W-:Y:S01]  /*0840*/  ISETP.GE.U32.AND P0, PT, R14, 0x7ca00000, PT ;  /* 0x7ca000000e00780c */ /* 0x000fe20003f06070 */
[----:B0-----:R-:W-:-:S08]  /*0850*/  DMUL R18, R14, R14 ;  /* 0x0000000e0e127228 */ /* 0x001fd00000000000 */
[----:B------:R-:W-:-:S08]  /*0860*/  DFMA R18, R16, -R18, 1 ;  /* 0x3ff000001012742b */ /* 0x000fd00000000812 */
[----:B------:R-:W-:Y:S02]  /*0870*/  DFMA R20, R18, R20, 0.5 ;  /* 0x3fe000001214742b */ /* 0x000fe40000000014 */
[----:B------:R-:W-:-:S08]  /*0880*/  DMUL R18, R14, R18 ;  /* 0x000000120e127228 */ /* 0x000fd00000000000 */
[----:B------:R-:W-:-:S08]  /*0890*/  DFMA R22, R20, R18, R14 ;  /* 0x000000121416722b */ /* 0x000fd0000000000e */
[----:B------:R-:W-:Y:S02]  /*08a0*/  DMUL R24, R16, R22 ;  /* 0x0000001610187228 */ /* 0x000fe40000000000 */
[----:B------:R-:W-:Y:S02]  /*08b0*/  VIADD R19, R23, 0xfff00000 ;  /* 0xfff0000017137836 */ /* 0x000fe40000000000 */
[----:B------:R-:W-:-:S04]  /*08c0*/  IMAD.MOV.U32 R18, RZ, RZ, R22 ;  /* 0x000000ffff127224 */ /* 0x000fc800078e0016 */
[----:B------:R-:W-:-:S08]  /*08d0*/  DFMA R26, R24, -R24, R16 ;  /* 0x80000018181a722b */ /* 0x000fd00000000010 */
[----:B------:R-:W-:Y:S01]  /*08e0*/  DFMA R20, R26, R18, R24 ;  /* 0x000000121a14722b */ /* 0x000fe20000000018 */
[----:B------:R-:W-:Y:S10]  /*08f0*/  @!P0 BRA `(.L_x_9) ;  /* 0x00000000001c8947 */ /* 0x000ff40003800000 */
[----:B------:R-:W-:Y:S01]  /*0900*/  IMAD.MOV.U32 R20, RZ, RZ, R22 ;  /* 0x000000ffff147224 */ /* 0x000fe200078e0016 */
[----:B------:R-:W-:Y:S01]  /*0910*/  MOV R21, R19 ;  /* 0x0000001300157202 */ /* 0x000fe20000000f00 */
[----:B------:R-:W-:Y:S01]  /*0920*/  IMAD.MOV.U32 R22, RZ, RZ, R26 ;  /* 0x000000ffff167224 */ /* 0x000fe200078e001a */
[----:B------:R-:W-:Y:S01]  /*0930*/  MOV R18, 0x970 ;  /* 0x0000097000127802 */ /* 0x000fe20000000f00 */
[----:B------:R-:W-:Y:S02]  /*0940*/  IMAD.MOV.U32 R23, RZ, RZ, R27 ;  /* 0x000000ffff177224 */ /* 0x000fe400078e001b */
[----:B------:R-:W-:-:S07]  /*0950*/  IMAD.MOV.U32 R26, RZ, RZ, R14 ;  /* 0x000000ffff1a7224 */ /* 0x000fce00078e000e */
[----:B------:R-:W-:Y:S05]  /*0960*/  CALL.REL.NOINC `($__internal_1_$__cuda_sm20_dsqrt_rn_f64_mediumpath_v1) ;  /* 0x0000004400e47944 */ /* 0x000fea0003c00000 */
.L_x_9:
[----:B------:R-:W-:Y:S05]  /*0970*/  BSYNC.RECONVERGENT B1 ;  /* 0x0000000000017941 */ /* 0x000fea0003800200 */
.L_x_8:
[C-C-:B------:R-:W-:Y:S01]  /*0980*/  DFMA R14, R30.reuse, -0.5, -R20.reuse ;  /* 0xbfe000001e0e782b */ /* 0x140fe20000000814 */
[----:B------:R-:W-:Y:S01]  /*0990*/  IMAD.MOV.U32 R40, RZ, RZ, RZ ;  /* 0x000000ffff287224 */ /* 0x000fe200078e00ff */
[----:B------:R-:W-:Y:S01]  /*09a0*/  DFMA R30, R30, -0.5, R20 ;  /* 0xbfe000001e1e782b */ /* 0x000fe20000000014 */
[----:B------:R-:W-:Y:S07]  /*09b0*/  BSSY.RECONVERGENT B2, `(.L_x_10) ;  /* 0x0000060000027945 */ /* 0x000fee0003800200 */
[----:B------:R-:W-:Y:S01]  /*09c0*/  LOP3.LUT R17, R15, 0x7fffffff, RZ, 0xc0, !PT ;  /* 0x7fffffff0f117812 */ /* 0x000fe200078ec0ff */
[----:B------:R-:W-:Y:S01]  /*09d0*/  IMAD.MOV.U32 R16, RZ, RZ, R14 ;  /* 0x000000ffff107224 */ /* 0x000fe200078e000e */
[----:B------:R-:W-:Y:S01]  /*09e0*/  LOP3.LUT R19, R31, 0x7fffffff, RZ, 0xc0, !PT ;  /* 0x7fffffff1f137812 */ /* 0x000fe200078ec0ff */
[----:B------:R-:W-:Y:S01]  /*09f0*/  IMAD.MOV.U32 R18, RZ, RZ, R30 ;  /* 0x000000ffff127224 */ /* 0x000fe200078e001e */
[----:B------:R-:W-:-:S02]  /*0a00*/  ISETP.GE.U32.AND P1, PT, R17, 0x100000, PT ;  /* 0x001000001100780c */ /* 0x000fc40003f26070 */
[----:B------:R-:W-:Y:S01]  /*0a10*/  ISETP.GE.U32.AND P0, PT, R19, 0x100000, PT ;  /* 0x001000001300780c */ /* 0x000fe20003f06070 */
[----:B------:R-:W-:-:S10]  /*0a20*/  DMUL R32, R16, 1.80143985094819840000e+16 ;  /* 0x4350000010207828 */ /* 0x000fd40000000000 */
[----:B------:R-:W-:Y:S01]  /*0a30*/  SEL R21, R33, R17, !P1 ;  /* 0x0000001121157207 */ /* 0x000fe20004800000 */
[----:B------:R-:W-:Y:S01]  /*0a40*/  DMUL R16, R18, 1.80143985094819840000e+16 ;  /* 0x4350000012107828 */ /* 0x000fe20000000000 */
[----:B------:R-:W-:Y:S02]  /*0a50*/  SEL R32, R32, R14, !P1 ;  /* 0x0000000e20207207 */ /* 0x000fe40004800000 */
[----:B------:R-:W-:-:S04]  /*0a60*/  LEA.HI R0, R21, 0xfffffc02, RZ, 0xc ;  /* 0xfffffc0215007811 */ /* 0x000fc800078f60ff */
[----:B------:R-:W-:-:S03]  /*0a70*/  I2FP.F32.S32 R0, R0 ;  /* 0x0000000000007245 */ /* 0x000fc60000201400 */
[----:B------:R-:W-:Y:S02]  /*0a80*/  SEL R19, R17, R19, !P0 ;  /* 0x0000001311137207 */ /* 0x000fe40004000000 */
[----:B------:R-:W-:Y:S01]  /*0a90*/  FMUL R0, R0, 0.3333333432674407959 ;  /* 0x3eaaaaab00007820 */ /* 0x000fe20000400000 */
[----:B------:R-:W-:Y:S02]  /*0aa0*/  SEL R16, R16, R30, !P0 ;  /* 0x0000001e10107207 */ /* 0x000fe40004000000 */
[----:B------:R-:W-:-:S03]  /*0ab0*/  LEA.HI R17, R19, 0xfffffc02, RZ, 0xc ;  /* 0xfffffc0213117811 */ /* 0x000fc600078f60ff */
[----:B------:R-:W0:Y:S01]  /*0ac0*/  F2I.NTZ R0, R0 ;  /* 0x0000000000007305 */ /* 0x000e220000203100 */
[----:B------:R-:W-:-:S05]  /*0ad0*/  I2FP.F32.S32 R17, R17 ;  /* 0x0000001100117245 */ /* 0x000fca0000201400 */
[----:B------:R-:W-:-:S06]  /*0ae0*/  FMUL R20, R17, 0.3333333432674407959 ;  /* 0x3eaaaaab11147820 */ /* 0x000fcc0000400000 */
[----:B------:R-:W1:Y:S01]  /*0af0*/  F2I.NTZ R20, R20 ;  /* 0x0000001400147305 */ /* 0x000e620000203100 */
[----:B0-----:R-:W-:-:S07]  /*0b00*/  IMAD R33, R0, -0x300000, R21 ;  /* 0xffd0000000217824 */ /* 0x001fce00078e0215 */
[----:B------:R-:W0:Y:S01]  /*0b10*/  F2F.F32.F64 R23, R32 ;  /* 0x0000002000177310 */ /* 0x000e220000301000 */
[----:B-1----:R-:W-:-:S07]  /*0b20*/  IMAD R17, R20, -0x300000, R19 ;  /* 0xffd0000014117824 */ /* 0x002fce00078e0213 */
[----:B------:R-:W1:Y:S08]  /*0b30*/  F2F.F32.F64 R21, R16 ;  /* 0x0000001000157310 */ /* 0x000e700000301000 */
[----:B0-----:R-:W0:Y:S08]  /*0b40*/  MUFU.LG2 R23, R23 ;  /* 0x0000001700177308 */ /* 0x001e300000000c00 */
[----:B-1----:R-:W1:Y:S01]  /*0b50*/  MUFU.LG2 R21, R21 ;  /* 0x0000001500157308 */ /* 0x002e620000000c00 */
[----:B0-----:R-:W-:-:S07]  /*0b60*/  FMUL R26, R23, 0.3333333432674407959 ;  /* 0x3eaaaaab171a7820 */ /* 0x001fce0000400000 */
[----:B------:R-:W0:Y:S01]  /*0b70*/  MUFU.EX2 R18, R26 ;  /* 0x0000001a00127308 */ /* 0x000e220000000800 */
[----:B-1----:R-:W-:Y:S01]  /*0b80*/  FMUL R36, R21, 0.3333333432674407959 ;  /* 0x3eaaaaab15247820 */ /* 0x002fe20000400000 */
[C---:B------:R-:W-:Y:S02]  /*0b90*/  VIADD R21, R20.reuse, 0xfee ;  /* 0x00000fee14157836 */ /* 0x040fe40000000000 */
[----:B------:R-:W-:-:S04]  /*0ba0*/  @P0 VIADD R21, R20, 0x100000 ;  /* 0x0010000014150836 */ /* 0x000fc80000000000 */
[----:B------:R-:W1:Y:S08]  /*0bb0*/  MUFU.EX2 R22, R36 ;  /* 0x0000002400167308 */ /* 0x000e700000000800 */
[----:B0-----:R-:W0:Y:S08]  /*0bc0*/  F2F.F64.F32 R18, R18 ;  /* 0x0000001200127310 */ /* 0x001e300000201800 */
[----:B-1----:R-:W1:Y:S01]  /*0bd0*/  F2F.F64.F32 R22, R22 ;  /* 0x0000001600167310 */ /* 0x002e620000201800 */
[----:B0-----:R-:W-:-:S02]  /*0be0*/  DMUL R34, R18, R18 ;  /* 0x0000001212227228 */ /* 0x001fc40000000000 */
[----:B-1----:R-:W-:-:S08]  /*0bf0*/  DMUL R26, R22, R22 ;  /* 0x00000016161a7228 */ /* 0x002fd00000000000 */
[----:B------:R-:W-:Y:S02]  /*0c00*/  VIADD R25, R35, 0x100000 ;  /* 0x0010000023197836 */ /* 0x000fe40000000000 */
[----:B------:R-:W-:-:S06]  /*0c10*/  IMAD.MOV.U32 R24, RZ, RZ, R34 ;  /* 0x000000ffff187224 */ /* 0x000fcc00078e0022 */
[C-C-:B------:R-:W-:Y:S01]  /*0c20*/  DFMA R42, R18.reuse, R24, R32.reuse ;  /* 0x00000018122a722b */ /* 0x140fe20000000020 */
[----:B------:R-:W-:Y:S01]  /*0c30*/  VIADD R37, R27, 0x100000 ;  /* 0x001000001b257836 */ /* 0x000fe20000000000 */
[----:B------:R-:W-:Y:S01]  /*0c40*/  MUFU.RCP64H R25, -3 ;  /* 0xc008000000197908 */ /* 0x000fe20000001800 */
[----:B------:R-:W-:Y:S01]  /*0c50*/  IMAD.MOV.U32 R36, RZ, RZ, R26 ;  /* 0x000000ffff247224 */ /* 0x000fe200078e001a */
[----:B------:R-:W-:Y:S01]  /*0c60*/  DFMA R32, -R18, R34, R32 ;  /* 0x000000221220722b */ /* 0x000fe20000000120 */
[----:B------:R-:W-:Y:S01]  /*0c70*/  IMAD.MOV.U32 R24, RZ, RZ, 0x1 ;  /* 0x00000001ff187424 */ /* 0x000fe200078e00ff */
[----:B------:R-:W-:Y:S01]  /*0c80*/  MOV R34, 0x0 ;  /* 0x0000000000227802 */ /* 0x000fe20000000f00 */
[----:B------:R-:W-:Y:S01]  /*0c90*/  IMAD.MOV.U32 R35, RZ, RZ, 0x40080000 ;  /* 0x40080000ff237424 */ /* 0x000fe200078e00ff */
[C-C-:B------:R-:W-:Y:S02]  /*0ca0*/  DFMA R26, -R22.reuse, R26, R16.reuse ;  /* 0x0000001a161a722b */ /* 0x140fe40000000110 */
[----:B------:R-:W0:Y:S01]  /*0cb0*/  MUFU.RCP64H R41, R43 ;  /* 0x0000002b00297308 */ /* 0x000e220000001800 */
[----:B------:R-:W-:-:S02]  /*0cc0*/  DFMA R36, R22, R36, R16 ;  /* 0x000000241624722b */ /* 0x000fc40000000010 */
[----:B0-----:R-:W-:Y:S02]  /*0cd0*/  DFMA R38, -R42, R40, 1 ;  /* 0x3ff000002a26742b */ /* 0x001fe40000000128 */
[----:B------:R-:W-:-:S06]  /*0ce0*/  DFMA R42, R24, R34, 1 ;  /* 0x3ff00000182a742b */ /* 0x000fcc0000000022 */
[----:B------:R-:W-:Y:S02]  /*0cf0*/  DFMA R38, R38, R38, R38 ;  /* 0x000000262626722b */ /* 0x000fe40000000026 */
[----:B------:R-:W-:-:S06]  /*0d00*/  DFMA R42, R42, R42, R42 ;  /* 0x0000002a2a2a722b */ /* 0x000fcc000000002a */
[----:B------:R-:W-:Y:S02]  /*0d10*/  DFMA R40, R40, R38, R40 ;  /* 0x000000262828722b */ /* 0x000fe40000000028 */
[----:B------:R-:W0:Y:S01]  /*0d20*/  MUFU.RCP64H R39, R37 ;  /* 0x0000002500277308 */ /* 0x000e220000001800 */
[----:B------:R-:W-:Y:S01]  /*0d30*/  IMAD.MOV.U32 R38, RZ, RZ, RZ ;  /* 0x000000ffff267224 */ /* 0x000fe200078e00ff */
[----:B------:R-:W-:-:S04]  /*0d40*/  DFMA R24, R24, R42, R24 ;  /* 0x0000002a1818722b */ /* 0x000fc80000000018 */
[----:B------:R-:W-:-:S04]  /*0d50*/  DMUL R32, R40, R32 ;  /* 0x0000002028207228 */ /* 0x000fc80000000000 */
[----:B------:R-:W-:-:S04]  /*0d60*/  DFMA R44, R24, R34, 1 ;  /* 0x3ff00000182c742b */ /* 0x000fc80000000022 */
[----:B------:R-:W-:Y:S02]  /*0d70*/  DFMA R32, R18, R32, R18 ;  /* 0x000000201220722b */ /* 0x000fe40000000012 */
[----:B0-----:R-:W-:Y:S02]  /*0d80*/  DFMA R42, -R36, R38, 1 ;  /* 0x3ff00000242a742b */ /* 0x001fe40000000126 */
[----:B------:R-:W-:Y:S02]  /*0d90*/  DFMA R24, R24, R44, R24 ;  /* 0x0000002c1818722b */ /* 0x000fe40000000018 */
[----:B------:R-:W-:-:S04]  /*0da0*/  DADD R36, R14, R14 ;  /* 0x000000000e247229 */ /* 0x000fc8000000000e */
[----:B------:R-:W-:Y:S02]  /*0db0*/  DFMA R34, R42, R42, R42 ;  /* 0x0000002a2a22722b */ /* 0x000fe4000000002a */
[----:B------:R-:W-:-:S06]  /*0dc0*/  DMUL R16, R28, R24 ;  /* 0x000000181c107228 */ /* 0x000fcc0000000000 */
[----:B------:R-:W-:Y:S01]  /*0dd0*/  DFMA R34, R38, R34, R38 ;  /* 0x000000222622722b */ /* 0x000fe20000000026 */
[C---:B------:R-:W-:Y:S01]  /*0de0*/  VIADD R39, R0.reuse, 0xfee ;  /* 0x00000fee00277836 */ /* 0x040fe20000000000 */
[----:B------:R-:W-:Y:S01]  /*0df0*/  @P1 IADD3 R39, PT, PT, R0, 0x100000, RZ ;  /* 0x0010000000271810 */ /* 0x000fe20007ffe0ff */
[----:B------:R-:W-:-:S05]  /*0e00*/  DSETP.NE.AND P1, PT, R36, R14, PT ;  /* 0x0000000e2400722a */ /* 0x000fca0003f25000 */
[----:B------:R-:W-:Y:S01]  /*0e10*/  DMUL R34, R34, R26 ;  /* 0x0000001a22227228 */ /* 0x000fe20000000000 */
[----:B------:R-:W-:Y:S01]  /*0e20*/  IMAD R39, R39, 0x100000, R33 ;  /* 0x0010000027277824 */ /* 0x000fe200078e0221 */
[----:B------:R-:W-:Y:S01]  /*0e30*/  DFMA R26, R16, 3, R28 ;  /* 0x40080000101a782b */ /* 0x000fe2000000001c */
[----:B------:R-:W-:-:S03]  /*0e40*/  FSEL R32, R36, R32, !P1 ;  /* 0x0000002024207208 */ /* 0x000fc60004800000 */
[----:B------:R-:W-:Y:S02]  /*0e50*/  LOP3.LUT R39, R39, 0x80000000, R15, 0xb8, !PT ;  /* 0x8000000027277812 */ /* 0x000fe400078eb80f */
[----:B------:R-:W-:Y:S02]  /*0e60*/  DFMA R22, R22, R34, R22 ;  /* 0x000000221616722b */ /* 0x000fe40000000016 */
[----:B------:R-:W-:Y:S01]  /*0e70*/  DADD R34, R30, R30 ;  /* 0x000000001e227229 */ /* 0x000fe2000000001e */
[----:B------:R-:W-:Y:S01]  /*0e80*/  FSEL R33, R37, R39, !P1 ;  /* 0x0000002725217208 */ /* 0x000fe20004800000 */
[----:B------:R-:W-:Y:S01]  /*0e90*/  DFMA R18, R24, R26, R16 ;  /* 0x0000001a1812722b */ /* 0x000fe20000000010 */
[----:B------:R-:W-:-:S05]  /*0ea0*/  FSETP.GEU.AND P1, PT, |R29|, 6.5827683646048100446e-37, PT ;  /* 0x036000001d00780b */ /* 0x000fca0003f2e200 */
[----:B------:R-:W-:Y:S01]  /*0eb0*/  IMAD R21, R21, 0x100000, R23 ;  /* 0x0010000015157824 */ /* 0x000fe200078e0217 */
[----:B------:R-:W-:-:S03]  /*0ec0*/  DSETP.NE.AND P0, PT, R34, R30, PT ;  /* 0x0000001e2200722a */ /* 0x000fc60003f05000 */
[----:B------:R-:W-:Y:S01]  /*0ed0*/  FFMA R0, RZ, -2.125, R19 ;  /* 0xc0080000ff007823 */ /* 0x000fe20000000013 */
[----:B------:R-:W-:Y:S02]  /*0ee0*/  LOP3.LUT R21, R21, 0x80000000, R31, 0xb8, !PT ;  /* 0x8000000015157812 */ /* 0x000fe400078eb81f */
[----:B------:R-:W-:Y:S02]  /*0ef0*/  FSEL R14, R34, R22, !P0 ;  /* 0x00000016220e7208 */ /* 0x000fe40004000000 */
[----:B------:R-:W-:Y:S02]  /*0f00*/  FSEL R15, R35, R21, !P0 ;  /* 0x00000015230f7208 */ /* 0x000fe40004000000 */
[----:B------:R-:W-:-:S04]  /*0f10*/  FSETP.GT.AND P0, PT, |R0|, 1.469367938527859385e-39, PT ;  /* 0x001000000000780b */ /* 0x000fc80003f04200 */
[----:B------:R-:W-:-:S09]  /*0f20*/  DADD R14, R14, R32 ;  /* 0x000000000e0e7229 */ /* 0x000fd20000000020 */
[----:B------:R-:W-:Y:S05]  /*0f30*/  @P0 BRA P1, `(.L_x_11) ;  /* 0x00000000001c0947 */ /* 0x000fea0000800000 */
[----:B------:R-:W-:Y:S01]  /*0f40*/  IMAD.MOV.U32 R20, RZ, RZ, R28 ;  /* 0x000000ffff147224 */ /* 0x000fe200078e001c */
[----:B------:R-:W-:Y:S01]  /*0f50*/  MOV R18, 0xc0080000 ;  /* 0xc008000000127802 */ /* 0x000fe20000000f00 */
[----:B------:R-:W-:Y:S01]  /*0f60*/  IMAD.MOV.U32 R19, RZ, RZ, R29 ;  /* 0x000000ffff137224 */ /* 0x000fe200078e001d */
[----:B------:R-:W-:Y:S01]  /*0f70*/  MOV R16, 0xfa0 ;  /* 0x00000fa000107802 */ /* 0x000fe20000000f00 */
[----:B------:R-:W-:-:S07]  /*0f80*/  IMAD.MOV.U32 R17, RZ, RZ, RZ ;  /* 0x000000ffff117224 */ /* 0x000fce00078e00ff */
[----:B------:R-:W-:Y:S05]  /*0f90*/  CALL.REL.NOINC `($__internal_0_$__cuda_sm20_div_rn_f64_full) ;  /* 0x0000003800c07944 */ /* 0x000fea0003c00000 */
[----:B------:R-:W-:-:S07]  /*0fa0*/  IMAD.MOV.U32 R19, RZ, RZ, R17 ;  /* 0x000000ffff137224 */ /* 0x000fce00078e0011 */
.L_x_11:
[----:B------:R-:W-:Y:S05]  /*0fb0*/  BSYNC.RECONVERGENT B2 ;  /* 0x0000000000027941 */ /* 0x000fea0003800200 */
.L_x_10:
[----:B------:R-:W-:Y:S01]  /*0fc0*/  DADD R18, R14, R18 ;  /* 0x000000000e127229 */ /* 0x000fe20000000012 */
[----:B------:R-:W-:Y:S02]  /*0fd0*/  IMAD.MOV.U32 R32, RZ, RZ, 0x0 ;  /* 0x00000000ff207424 */ /* 0x000fe400078e00ff */
[----:B------:R-:W-:Y:S02]  /*0fe0*/  IMAD.MOV.U32 R33, RZ, RZ, 0x7ff80000 ;  /* 0x7ff80000ff217424 */ /* 0x000fe400078e00ff */
[----:B------:R-:W-:Y:S02]  /*0ff0*/  IMAD.MOV.U32 R34, RZ, RZ, 0x0 ;  /* 0x00000000ff227424 */ /* 0x000fe400078e00ff */
[----:B------:R-:W-:Y:S01]  /*1000*/  IMAD.MOV.U32 R35, RZ, RZ, 0x7ff80000 ;  /* 0x7ff80000ff237424 */ /* 0x000fe200078e00ff */
[----:B------:R-:W-:Y:S06]  /*1010*/  BRA `(.L_x_12) ;  /* 0x00000024009c7947 */ /* 0x000fec0003800000 */
.L_x_7:
[----:B------:R-:W-:-:S14]  /*1020*/  DSETP.NEU.AND P0, PT, R16, RZ, PT ;  /* 0x000000ff1000722a */ /* 0x000fdc0003f0d000 */
[----:B------:R-:W-:Y:S05]  /*1030*/  @P0 BRA `(.L_x_13) ;  /* 0x0000000400100947 */ /* 0x000fea0003800000 */
[----:B------:R-:W-:Y:S01]  /*1040*/  DMUL R30, R30, -0.5 ;  /* 0xbfe000001e1e7828 */ /* 0x000fe20000000000 */
[----:B------:R-:W-:Y:S01]  /*1050*/  MUFU.RCP64H R23, 3 ;  /* 0x4008000000177908 */ /* 0x000fe20000001800 */
[----:B------:R-:W-:Y:S01]  /*1060*/  IMAD.MOV.U32 R26, RZ, RZ, 0x0 ;  /* 0x00000000ff1a7424 */ /* 0x000fe200078e00ff */
[----:B------:R-:W-:Y:S01]  /*1070*/  FSETP.GEU.AND P1, PT, |R29|, 6.5827683646048100446e-37, PT ;  /* 0x036000001d00780b */ /* 0x000fe20003f2e200 */
[----:B------:R-:W-:Y:S01]  /*1080*/  IMAD.MOV.U32 R27, RZ, RZ, 0x40080000 ;  /* 0x40080000ff1b7424 */ /* 0x000fe200078e00ff */
[----:B------:R-:W-:Y:S01]  /*1090*/  BSSY.RECONVERGENT B2, `(.L_x_14) ;  /* 0x0000039000027945 */ /* 0x000fe20003800200 */
[----:B------:R-:W-:-:S04]  /*10a0*/  IMAD.MOV.U32 R22, RZ, RZ, 0x1 ;  /* 0x00000001ff167424 */ /* 0x000fc800078e00ff */
[----:B------:R-:W-:Y:S01]  /*10b0*/  LOP3.LUT R15, R31, 0x7fffffff, RZ, 0xc0, !PT ;  /* 0x7fffffff1f0f7812 */ /* 0x000fe200078ec0ff */
[----:B------:R-:W-:-:S03]  /*10c0*/  IMAD.MOV.U32 R14, RZ, RZ, R30 ;  /* 0x000000ffff0e7224 */ /* 0x000fc600078e001e */
[----:B------:R-:W-:-:S03]  /*10d0*/  ISETP.GE.U32.AND P0, PT, R15, 0x100000, PT ;  /* 0x001000000f00780c */ /* 0x000fc60003f06070 */
[----:B------:R-:W-:-:S10]  /*10e0*/  DMUL R18, R14, 1.80143985094819840000e+16 ;  /* 0x435000000e127828 */ /* 0x000fd40000000000 */
[----:B------:R-:W-:Y:S02]  /*10f0*/  SEL R15, R19, R15, !P0 ;  /* 0x0000000f130f7207 */ /* 0x000fe40004000000 */
[----:B------:R-:W-:Y:S02]  /*1100*/  SEL R18, R18, R30, !P0 ;  /* 0x0000001e12127207 */ /* 0x000fe40004000000 */
[----:B------:R-:W-:-:S04]  /*1110*/  LEA.HI R0, R15, 0xfffffc02, RZ, 0xc ;  /* 0xfffffc020f007811 */ /* 0x000fc800078f60ff */
[----:B------:R-:W-:-:S05]  /*1120*/  I2FP.F32.S32 R0, R0 ;  /* 0x0000000000007245 */ /* 0x000fca0000201400 */
[----:B------:R-:W-:-:S06]  /*1130*/  FMUL R0, R0, 0.3333333432674407959 ;  /* 0x3eaaaaab00007820 */ /* 0x000fcc0000400000 */
[----:B------:R-:W0:Y:S02]  /*1140*/  F2I.NTZ R0, R0 ;  /* 0x0000000000007305 */ /* 0x000e240000203100 */
[----:B0-----:R-:W-:-:S06]  /*1150*/  IMAD R19, R0, -0x300000, R15 ;  /* 0xffd0000000137824 */ /* 0x001fcc00078e020f */
[----:B------:R-:W0:Y:S08]  /*1160*/  F2F.F32.F64 R32, R18 ;  /* 0x0000001200207310 */ /* 0x000e300000301000 */
[----:B0-----:R-:W0:Y:S02]  /*1170*/  MUFU.LG2 R32, R32 ;  /* 0x0000002000207308 */ /* 0x001e240000000c00 */
[----:B0-----:R-:W-:Y:S01]  /*1180*/  FMUL R34, R32, 0.3333333432674407959 ;  /* 0x3eaaaaab20227820 */ /* 0x001fe20000400000 */
[----:B------:R-:W-:-:S05]  /*1190*/  DFMA R32, R22, -R26, 1 ;  /* 0x3ff000001620742b */ /* 0x000fca000000081a */
[----:B------:R-:W0:Y:S03]  /*11a0*/  MUFU.EX2 R14, R34 ;  /* 0x00000022000e7308 */ /* 0x000e260000000800 */
[----:B------:R-:W-:-:S08]  /*11b0*/  DFMA R32, R32, R32, R32 ;  /* 0x000000202020722b */ /* 0x000fd00000000020 */
[----:B------:R-:W-:Y:S01]  /*11c0*/  DFMA R32, R22, R32, R22 ;  /* 0x000000201620722b */ /* 0x000fe20000000016 */
[----:B0-----:R-:W0:Y:S07]  /*11d0*/  F2F.F64.F32 R14, R14 ;  /* 0x0000000e000e7310 */ /* 0x001e2e0000201800 */
[----:B------:R-:W-:Y:S02]  /*11e0*/  DFMA R34, R32, -R26, 1 ;  /* 0x3ff000002022742b */ /* 0x000fe4000000081a */
[----:B0-----:R-:W-:-:S10]  /*11f0*/  DMUL R20, R14, R14 ;  /* 0x0000000e0e147228 */ /* 0x001fd40000000000 */
[----:B------:R-:W-:Y:S01]  /*1200*/  IADD3 R17, PT, PT, R21, 0x100000, RZ ;  /* 0x0010000015117810 */ /* 0x000fe20007ffe0ff */
[----:B------:R-:W-:-:S06]  /*1210*/  IMAD.MOV.U32 R16, RZ, RZ, R20 ;  /* 0x000000ffff107224 */ /* 0x000fcc00078e0014 */
[C-C-:B------:R-:W-:Y:S01]  /*1220*/  DFMA R24, R14.reuse, R16, R18.reuse ;  /* 0x000000100e18722b */ /* 0x140fe20000000012 */
[----:B------:R-:W-:Y:S01]  /*1230*/  IMAD.MOV.U32 R16, RZ, RZ, RZ ;  /* 0x000000ffff107224 */ /* 0x000fe200078e00ff */
[----:B------:R-:W-:-:S04]  /*1240*/  DFMA R18, -R14, R20, R18 ;  /* 0x000000140e12722b */ /* 0x000fc80000000112 */
[----:B------:R-:W0:Y:S02]  /*1250*/  MUFU.RCP64H R17, R25 ;  /* 0x0000001900117308 */ /* 0x000e240000001800 */
[----:B0-----:R-:W-:-:S08]  /*1260*/  DFMA R22, -R24, R16, 1 ;  /* 0x3ff000001816742b */ /* 0x001fd00000000110 */
[----:B------:R-:W-:Y:S02]  /*1270*/  DFMA R26, R22, R22, R22 ;  /* 0x00000016161a722b */ /* 0x000fe40000000016 */
[----:B------:R-:W-:-:S06]  /*1280*/  DFMA R22, R32, R34, R32 ;  /* 0x000000222016722b */ /* 0x000fcc0000000020 */
[----:B------:R-:W-:Y:S02]  /*1290*/  DFMA R26, R16, R26, R16 ;  /* 0x0000001a101a722b */ /* 0x000fe40000000010 */
[----:B------:R-:W-:Y:S02]  /*12a0*/  DMUL R20, R28, R22 ;  /* 0x000000161c147228 */ /* 0x000fe40000000000 */
[----:B------:R-:W-:-:S04]  /*12b0*/  DADD R16, R30, R30 ;  /* 0x000000001e107229 */ /* 0x000fc8000000001e */
[----:B------:R-:W-:Y:S02]  /*12c0*/  DMUL R18, R26, R18 ;  /* 0x000000121a127228 */ /* 0x000fe40000000000 */
[----:B------:R-:W-:Y:S01]  /*12d0*/  DFMA R24, R20, -3, R28 ;  /* 0xc00800001418782b */ /* 0x000fe2000000001c */
[C---:B------:R-:W-:Y:S01]  /*12e0*/  VIADD R27, R0.reuse, 0xfee ;  /* 0x00000fee001b7836 */ /* 0x040fe20000000000 */
[----:B------:R-:W-:Y:S01]  /*12f0*/  @P0 IADD3 R27, PT, PT, R0, 0x100000, RZ ;  /* 0x00100000001b0810 */ /* 0x000fe20007ffe0ff */
[----:B------:R-:W-:-:S03]  /*1300*/  DSETP.NE.AND P0, PT, R16, R30, PT ;  /* 0x0000001e1000722a */ /* 0x000fc60003f05000 */
[----:B------:R-:W-:Y:S02]  /*1310*/  DFMA R14, R14, R18, R14 ;  /* 0x000000120e0e722b */ /* 0x000fe4000000000e */
[----:B------:R-:W-:-:S08]  /*1320*/  DFMA R18, R22, R24, R20 ;  /* 0x000000181612722b */ /* 0x000fd00000000014 */
[----:B------:R-:W-:Y:S01]  /*1330*/  IMAD R27, R27, 0x100000, R15 ;  /* 0x001000001b1b7824 */ /* 0x000fe200078e020f */
[----:B------:R-:W-:Y:S01]  /*1340*/  FSEL R32, R16, R14, !P0 ;  /* 0x0000000e10207208 */ /* 0x000fe20004000000 */
[----:B------:R-:W-:-:S03]  /*1350*/  FFMA R0, RZ, 2.125, R19 ;  /* 0x40080000ff007823 */ /* 0x000fc60000000013 */
[----:B------:R-:W-:-:S04]  /*1360*/  LOP3.LUT R27, R27, 0x80000000, R31, 0xb8, !PT ;  /* 0x800000001b1b7812 */ /* 0x000fc800078eb81f */
[----:B------:R-:W-:Y:S02]  /*1370*/  FSEL R33, R17, R27, !P0 ;  /* 0x0000001b11217208 */ /* 0x000fe40004000000 */
[----:B------:R-:W-:-:S04]  /*1380*/  FSETP.GT.AND P0, PT, |R0|, 1.469367938527859385e-39, PT ;  /* 0x001000000000780b */ /* 0x000fc80003f04200 */
[----:B------:R-:W-:-:S09]  /*1390*/  DADD R14, R32, R32 ;  /* 0x00000000200e7229 */ /* 0x000fd20000000020 */
[----:B------:R-:W-:Y:S05]  /*13a0*/  @P0 BRA P1, `(.L_x_15) ;  /* 0x00000000001c0947 */ /* 0x000fea0000800000 */
[----:B------:R-:W-:Y:S01]  /*13b0*/  IMAD.MOV.U32 R20, RZ, RZ, R28 ;  /* 0x000000ffff147224 */ /* 0x000fe200078e001c */
[----:B------:R-:W-:Y:S01]  /*13c0*/  MOV R16, 0x1410 ;  /* 0x0000141000107802 */ /* 0x000fe20000000f00 */
[----:B------:R-:W-:Y:S02]  /*13d0*/  IMAD.MOV.U32 R19, RZ, RZ, R29 ;  /* 0x000000ffff137224 */ /* 0x000fe400078e001d */
[----:B------:R-:W-:Y:S02]  /*13e0*/  IMAD.MOV.U32 R17, RZ, RZ, RZ ;  /* 0x000000ffff117224 */ /* 0x000fe400078e00ff */
[----:B------:R-:W-:-:S07]  /*13f0*/  IMAD.MOV.U32 R18, RZ, RZ, 0x40080000 ;  /* 0x40080000ff127424 */ /* 0x000fce00078e00ff */
[----:B------:R-:W-:Y:S05]  /*1400*/  CALL.REL.NOINC `($__internal_0_$__cuda_sm20_div_rn_f64_full) ;  /* 0x0000003400a47944 */ /* 0x000fea0003c00000 */
[----:B------:R-:W-:-:S07]  /*1410*/  IMAD.MOV.U32 R19, RZ, RZ, R17 ;  /* 0x000000ffff137224 */ /* 0x000fce00078e0011 */
.L_x_15:
[----:B------:R-:W-:Y:S05]  /*1420*/  BSYNC.RECONVERGENT B2 ;  /* 0x0000000000027941 */ /* 0x000fea0003800200 */
.L_x_14:
[--C-:B------:R-:W-:Y:S02]  /*1430*/  DADD R32, -R32, -R18.reuse ;  /* 0x0000000020207229 */ /* 0x100fe40000000912 */
[----:B------:R-:W-:-:S08]  /*1440*/  DADD R18, R14, -R18 ;  /* 0x000000000e127229 */ /* 0x000fd00000000812 */
[----:B------:R-:W-:Y:S01]  /*1450*/  MOV R34, R32 ;  /* 0x0000002000227202 */ /* 0x000fe20000000f00 */
[----:B------:R-:W-:Y:S01]  /*1460*/  IMAD.MOV.U32 R35, RZ, RZ, R33 ;  /* 0x000000ffff237224 */ /* 0x000fe200078e0021 */
[----:B------:R-:W-:Y:S06]  /*1470*/  BRA `(.L_x_12) ;  /* 0x0000002000847947 */ /* 0x000fec0003800000 */
.L_x_13:
[----:B------:R-:W0:Y:S01]  /*1480*/  MUFU.RCP64H R17, -27 ;  /* 0xc03b000000117908 */ /* 0x000e220000001800 */
[----:B------:R-:W-:Y:S01]  /*1490*/  IMAD.MOV.U32 R20, RZ, RZ, 0x0 ;  /* 0x00000000ff147424 */ /* 0x000fe200078e00ff */
[----:B------:R-:W-:Y:S01]  /*14a0*/  FSETP.GEU.AND P1, PT, |R27|, 6.5827683646048100446e-37, PT ;  /* 0x036000001b00780b */ /* 0x000fe20003f2e200 */
[----:B------:R-:W-:Y:S01]  /*14b0*/  IMAD.MOV.U32 R21, RZ, RZ, 0x403b0000 ;  /* 0x403b0000ff157424 */ /* 0x000fe200078e00ff */
[----:B------:R-:W-:Y:S01]  /*14c0*/  BSSY.RECONVERGENT B2, `(.L_x_16) ;  /* 0x0000016000027945 */ /* 0x000fe20003800200 */
[----:B------:R-:W-:-:S06]  /*14d0*/  IMAD.MOV.U32 R16, RZ, RZ, 0x1 ;  /* 0x00000001ff107424 */ /* 0x000fcc00078e00ff */
[----:B0-----:R-:W-:-:S08]  /*14e0*/  DFMA R18, R16, R20, 1 ;  /* 0x3ff000001012742b */ /* 0x001fd00000000014 */
[----:B------:R-:W-:-:S08]  /*14f0*/  DFMA R18, R18, R18, R18 ;  /* 0x000000121212722b */ /* 0x000fd00000000012 */
[----:B------:R-:W-:-:S08]  /*1500*/  DFMA R18, R16, R18, R16 ;  /* 0x000000121012722b */ /* 0x000fd00000000010 */
[----:B------:R-:W-:-:S08]  /*1510*/  DFMA R16, R18, R20, 1 ;  /* 0x3ff000001210742b */ /* 0x000fd00000000014 */
[----:B------:R-:W-:-:S08]  /*1520*/  DFMA R16, R18, R16, R18 ;  /* 0x000000101210722b */ /* 0x000fd00000000012 */
[----:B------:R-:W-:-:S08]  /*1530*/  DMUL R18, R26, R16 ;  /* 0x000000101a127228 */ /* 0x000fd00000000000 */
[----:B------:R-:W-:-:S08]  /*1540*/  DFMA R20, R18, 27, R26 ;  /* 0x403b00001214782b */ /* 0x000fd0000000001a */
[----:B------:R-:W-:Y:S02]  /*1550*/  DFMA R16, R16, R20, R18 ;  /* 0x000000141010722b */ /* 0x000fe40000000012 */
[----:B------:R-:W-:-:S08]  /*1560*/  DADD R18, -RZ, -R30 ;  /* 0x00000000ff127229 */ /* 0x000fd0000000091e */
[----:B------:R-:W-:-:S05]  /*1570*/  FFMA R0, RZ, -2.921875, R17 ;  /* 0xc03b0000ff007823 */ /* 0x000fca0000000011 */
[----:B------:R-:W-:Y:S01]  /*1580*/  FSETP.GT.AND P0, PT, |R0|, 1.469367938527859385e-39, PT ;  /* 0x001000000000780b */ /* 0x000fe20003f04200 */
[----:B------:R-:W-:-:S12]  /*1590*/  IMAD.MOV.U32 R0, RZ, RZ, R19 ;  /* 0x000000ffff007224 */ /* 0x000fd800078e0013 */
[----:B------:R-:W-:Y:S05]  /*15a0*/  @P0 BRA P1, `(.L_x_17) ;  /* 0x00000000001c0947 */ /* 0x000fea0000800000 */
[----:B------:R-:W-:Y:S01]  /*15b0*/  IMAD.MOV.U32 R20, RZ, RZ, R26 ;  /* 0x000000ffff147224 */ /* 0x000fe200078e001a */
[----:B------:R-:W-:Y:S01]  /*15c0*/  MOV R19, R27 ;  /* 0x0000001b00137202 */ /* 0x000fe20000000f00 */
[----:B------:R-:W-:Y:S01]  /*15d0*/  IMAD.MOV.U32 R17, RZ, RZ, RZ ;  /* 0x000000ffff117224 */ /* 0x000fe200078e00ff */
[----:B------:R-:W-:Y:S01]  /*15e0*/  MOV R16, 0x1610 ;  /* 0x0000161000107802 */ /* 0x000fe20000000f00 */
[----:B------:R-:W-:-:S07]  /*15f0*/  IMAD.MOV.U32 R18, RZ, RZ, -0x3fc50000 ;  /* 0xc03b0000ff127424 */ /* 0x000fce00078e00ff */
[----:B------:R-:W-:Y:S05]  /*1600*/  CALL.REL.NOINC `($__internal_0_$__cuda_sm20_div_rn_f64_full) ;  /* 0x0000003400247944 */ /* 0x000fea0003c00000 */
[----:B------:R-:W-:-:S07]  /*1610*/  IMAD.MOV.U32 R16, RZ, RZ, R18 ;  /* 0x000000ffff107224 */ /* 0x000fce00078e0012 */
.L_x_17:
[----:B------:R-:W-:Y:S05]  /*1620*/  BSYNC.RECONVERGENT B2 ;  /* 0x0000000000027941 */ /* 0x000fea0003800200 */
.L_x_16:
[----:B------:R-:W0:Y:S01]  /*1630*/  MUFU.RSQ64H R19, R17 ;  /* 0x0000001100137308 */ /* 0x000e220000001c00 */
[----:B------:R-:W-:Y:S01]  /*1640*/  VIADD R18, R17, 0xfcb00000 ;  /* 0xfcb0000011127836 */ /* 0x000fe20000000000 */
[----:B------:R-:W-:Y:S01]  /*1650*/  MOV R23, 0x3fd80000 ;  /* 0x3fd8000000177802 */ /* 0x000fe20000000f00 */
[----:B------:R-:W-:Y:S01]  /*1660*/  IMAD.MOV.U32 R22, RZ, RZ, 0x0 ;  /* 0x00000000ff167424 */ /* 0x000fe200078e00ff */
[----:B------:R-:W-:Y:S02]  /*1670*/  BSSY.RECONVERGENT B1, `(.L_x_18) ;  /* 0x0000015000017945 */ /* 0x000fe40003800200 */
[----:B------:R-:W-:Y:S01]  /*1680*/  ISETP.GE.U32.AND P0, PT, R18, 0x7ca00000, PT ;  /* 0x7ca000001200780c */ /* 0x000fe20003f06070 */
[----:B0-----:R-:W-:-:S08]  /*1690*/  DMUL R20, R18, R18 ;  /* 0x0000001212147228 */ /* 0x001fd00000000000 */
[----:B------:R-:W-:-:S08]  /*16a0*/  DFMA R20, -R20, R16, 1 ;  /* 0x3ff000001414742b */ /* 0x000fd00000000110 */
        /* <DEDUP_REMOVED lines=13> */
[----:B------:R-:W-:-:S07]  /*1780*/  IMAD.MOV.U32 R23, RZ, RZ, R33 ;  /* 0x000000ffff177224 */ /* 0x000fce00078e0021 */
[----:B------:R-:W-:Y:S05]  /*1790*/  CALL.REL.NOINC `($__internal_1_$__cuda_sm20_dsqrt_rn_f64_mediumpath_v1) ;  /* 0x0000003800587944 */ /* 0x000fea0003c00000 */
[----:B------:R-:W-:Y:S02]  /*17a0*/  IMAD.MOV.U32 R22, RZ, RZ, R20 ;  /* 0x000000ffff167224 */ /* 0x000fe400078e0014 */
[----:B------:R-:W-:-:S07]  /*17b0*/  IMAD.MOV.U32 R23, RZ, RZ, R21 ;  /* 0x000000ffff177224 */ /* 0x000fce00078e0015 */
.L_x_19:
[----:B------:R-:W-:Y:S05]  /*17c0*/  BSYNC.RECONVERGENT B1 ;  /* 0x0000000000017941 */ /* 0x000fea0003800200 */
.L_x_18:
[----:B------:R-:W-:Y:S01]  /*17d0*/  DADD R18, R22, R22 ;  /* 0x0000000016127229 */ /* 0x000fe20000000016 */
[----:B------:R-:W-:Y:S01]  /*17e0*/  IMAD.MOV.U32 R16, RZ, RZ, 0x1 ;  /* 0x00000001ff107424 */ /* 0x000fe200078e00ff */
[----:B------:R-:W-:Y:S01]  /*17f0*/  FSETP.GEU.AND P1, PT, |R0|, 6.5827683646048100446e-37, PT ;  /* 0x036000000000780b */ /* 0x000fe20003f2e200 */
[----:B------:R-:W-:Y:S03]  /*1800*/  BSSY.RECONVERGENT B2, `(.L_x_20) ;  /* 0x0000014000027945 */ /* 0x000fe60003800200 */
[----:B------:R-:W0:Y:S02]  /*1810*/  MUFU.RCP64H R17, R19 ;  /* 0x0000001300117308 */ /* 0x000e240000001800 */
[----:B0-----:R-:W-:-:S08]  /*1820*/  DFMA R20, -R18, R16, 1 ;  /* 0x3ff000001214742b */ /* 0x001fd00000000110 */
[----:B------:R-:W-:-:S08]  /*1830*/  DFMA R20, R20, R20, R20 ;  /* 0x000000141414722b */ /* 0x000fd00000000014 */
[----:B------:R-:W-:-:S08]  /*1840*/  DFMA R20, R16, R20, R16 ;  /* 0x000000141014722b */ /* 0x000fd00000000010 */
[----:B------:R-:W-:-:S08]  /*1850*/  DFMA R16, -R18, R20, 1 ;  /* 0x3ff000001210742b */ /* 0x000fd00000000114 */
[----:B------:R-:W-:-:S08]  /*1860*/  DFMA R16, R20, R16, R20 ;  /* 0x000000101410722b */ /* 0x000fd00000000014 */
[----:B------:R-:W-:-:S08]  /*1870*/  DMUL R20, R16, -R30 ;  /* 0x8000001e10147228 */ /* 0x000fd00000000000 */
[----:B------:R-:W-:-:S08]  /*1880*/  DFMA R22, -R18, R20, -R30 ;  /* 0x000000141216722b */ /* 0x000fd0000000091e */
[----:B------:R-:W-:-:S10]  /*1890*/  DFMA R16, R16, R22, R20 ;  /* 0x000000161010722b */ /* 0x000fd40000000014 */
[----:B------:R-:W-:-:S05]  /*18a0*/  FFMA R20, RZ, R19, R17 ;  /* 0x00000013ff147223 */ /* 0x000fca0000000011 */
[----:B------:R-:W-:-:S13]  /*18b0*/  FSETP.GT.AND P0, PT, |R20|, 1.469367938527859385e-39, PT ;  /* 0x001000001400780b */ /* 0x000fda0003f04200 */
[----:B------:R-:W-:Y:S05]  /*18c0*/  @P0 BRA P1, `(.L_x_21) ;  /* 0x00000000001c0947 */ /* 0x000fea0000800000 */
[----:B------:R-:W-:Y:S01]  /*18d0*/  DADD R20, -RZ, -R30 ;  /* 0x00000000ff147229 */ /* 0x000fe2000000091e */
[----:B------:R-:W-:Y:S01]  /*18e0*/  IMAD.MOV.U32 R17, RZ, RZ, R18 ;  /* 0x000000ffff117224 */ /* 0x000fe200078e0012 */
[----:B------:R-:W-:Y:S01]  /*18f0*/  MOV R16, 0x1930 ;  /* 0x0000193000107802 */ /* 0x000fe20000000f00 */
[----:B------:R-:W-:-:S07]  /*1900*/  IMAD.MOV.U32 R18, RZ, RZ, R19 ;  /* 0x000000ffff127224 */ /* 0x000fce00078e0013 */
[----:B------:R-:W-:-:S07]  /*1910*/  MOV R19, R21 ;  /* 0x0000001500137202 */ /* 0x000fce0000000f00 */
[----:B------:R-:W-:Y:S05]  /*1920*/  CALL.REL.NOINC `($__internal_0_$__cuda_sm20_div_rn_f64_full) ;  /* 0x00000030005c7944 */ /* 0x000fea0003c00000 */
[----:B------:R-:W-:-:S07]  /*1930*/  IMAD.MOV.U32 R16, RZ, RZ, R18 ;  /* 0x000000ffff107224 */ /* 0x000fce00078e0012 */
.L_x_21:
[----:B------:R-:W-:Y:S05]  /*1940*/  BSYNC.RECONVERGENT B2 ;  /* 0x0000000000027941 */ /* 0x000fea0003800200 */
.L_x_20:
[----:B------:R-:W-:Y:S01]  /*1950*/  DADD R18, -RZ, |R16| ;  /* 0x00000000ff127229 */ /* 0x000fe20000000510 */
[----:B------:R-:W-:Y:S09]  /*1960*/  BSSY.RECONVERGENT B1, `(.L_x_22) ;  /* 0x0000080000017945 */ /* 0x000ff20003800200 */
[----:B------:R-:W-:-:S13]  /*1970*/  ISETP.GT.AND P0, PT, R19, 0x3fe26665, PT ;  /* 0x3fe266651300780c */ /* 0x000fda0003f04270 */
[----:B------:R-:W-:Y:S05]  /*1980*/  @P0 BRA `(.L_x_23) ;  /* 0x0000000000d40947 */ /* 0x000fea0003800000 */
[----:B------:R-:W-:Y:S01]  /*1990*/  DMUL R18, R16, R16 ;  /* 0x0000001010127228 */ /* 0x000fe20000000000 */
[----:B------:R-:W-:Y:S01]  /*19a0*/  IMAD.MOV.U32 R20, RZ, RZ, 0x180754af ;  /* 0x180754afff147424 */ /* 0x000fe200078e00ff */
[----:B------:R-:W-:Y:S01]  /*19b0*/  UMOV UR6, 0xdc1895e9 ;  /* 0xdc1895e900067882 */ /* 0x000fe20000000000 */
[----:B------:R-:W-:Y:S01]  /*19c0*/  IMAD.MOV.U32 R21, RZ, RZ, 0x3fb3823b ;  /* 0x3fb3823bff157424 */ /* 0x000fe200078e00ff */
[----:B------:R-:W-:Y:S01]  /*19d0*/  UMOV UR7, 0x3fb0066b ;  /* 0x3fb0066b00077882 */ /* 0x000fe20000000000 */
[----:B------:R-:W-:-:S04]  /*19e0*/  ISETP.GT.AND P0, PT, R17, -0x1, PT ;  /* 0xffffffff1100780c */ /* 0x000fc80003f04270 */
[----:B------:R-:W-:Y:S01]  /*19f0*/  DFMA R20, R18, UR6, -R20 ;  /* 0x0000000612147c2b */ /* 0x000fe20008000814 */
[----:B------:R-:W-:Y:S01]  /*1a00*/  UMOV UR6, 0xcc2f79ae ;  /* 0xcc2f79ae00067882 */ /* 0x000fe20000000000 */
[----:B------:R-:W-:-:S06]  /*1a10*/  UMOV UR7, 0x3fb11e52 ;  /* 0x3fb11e5200077882 */ /* 0x000fcc0000000000 */
[----:B------:R-:W-:Y:S01]  /*1a20*/  DFMA R20, R18, R20, UR6 ;  /* 0x0000000612147e2b */ /* 0x000fe20008000014 */
[----:B------:R-:W-:Y:S01]  /*1a30*/  UMOV UR6, 0x3526861b ;  /* 0x3526861b00067882 */ /* 0x000fe20000000000 */
[----:B------:R-:W-:Y:S01]  /*1a40*/  UMOV UR7, 0x3f924eaf ;  /* 0x3f924eaf00077882 */ /* 0x000fe20000000000 */
[----:B------:R-:W-:Y:S02]  /*1a50*/  @!P0 IMAD.MOV.U32 R32, RZ, RZ, 0x33145c07 ;  /* 0x33145c07ff208424 */ /* 0x000fe400078e00ff */
[----:B------:R-:W-:-:S03]  /*1a60*/  @!P0 IMAD.MOV.U32 R33, RZ, RZ, 0x3c91a626 ;  /* 0x3c91a626ff218424 */ /* 0x000fc600078e00ff */
[----:B------:R-:W-:Y:S01]  /*1a70*/  DFMA R20, R18, R20, -UR6 ;  /* 0x8000000612147e2b */ /* 0x000fe20008000014 */
[----:B------:R-:W-:Y:S01]  /*1a80*/  UMOV UR6, 0xa31e6cb7 ;  /* 0xa31e6cb700067882 */ /* 0x000fe20000000000 */
[----:B------:R-:W-:-:S06]  /*1a90*/  UMOV UR7, 0x3f91df02 ;  /* 0x3f91df0200077882 */ /* 0x000fcc0000000000 */
[----:B------:R-:W-:Y:S01]  /*1aa0*/  DFMA R20, R18, R20, UR6 ;  /* 0x0000000612147e2b */ /* 0x000fe20008000014 */
        /* <DEDUP_REMOVED lines=26> */
[----:B------:R-:W-:-:S08]  /*1c50*/  DMUL R20, R18, R20 ;  /* 0x0000001412147228 */ /* 0x000fd00000000000 */
[----:B------:R-:W-:Y:S01]  /*1c60*/  DFMA R20, R20, |R16|, |R16| ;  /* 0x400000101414722b */ /* 0x000fe20000000410 */
[----:B------:R-:W-:Y:S01]  /*1c70*/  @P0 MOV R16, 0x33145c07 ;  /* 0x33145c0700100802 */ /* 0x000fe20000000f00 */
[----:B------:R-:W-:-:S06]  /*1c80*/  @P0 IMAD.MOV.U32 R17, RZ, RZ, 0x3c91a626 ;  /* 0x3c91a626ff110424 */ /* 0x000fcc00078e00ff */
[C---:B------:R-:W-:Y:S02]  /*1c90*/  @!P0 DADD R32, R20.reuse, R32 ;  /* 0x0000000014208229 */ /* 0x040fe40000000020 */
[----:B------:R-:W-:-:S06]  /*1ca0*/  @P0 DADD R16, R20, -R16 ;  /* 0x0000000014100229 */ /* 0x000fcc0000000810 */
[----:B------:R-:W-:Y:S02]  /*1cb0*/  @!P0 DADD R32, R32, UR6 ;  /* 0x0000000620208e29 */ /* 0x000fe40008000000 */
[----:B------:R-:W-:Y:S01]  /*1cc0*/  @P0 DADD R32, -R16, UR6 ;  /* 0x0000000610200e29 */ /* 0x000fe20008000100 */
[----:B------:R-:W-:Y:S10]  /*1cd0*/  BRA `(.L_x_24) ;  /* 0x0000000400207947 */ /* 0x000ff40003800000 */
.L_x_23:
[----:B------:R-:W-:Y:S01]  /*1ce0*/  DADD R18, -|R16|, 1 ;  /* 0x3ff0000010127429 */ /* 0x000fe20000000300 */
[----:B------:R-:W-:Y:S01]  /*1cf0*/  IMAD.MOV.U32 R20, RZ, RZ, 0x66faac4b ;  /* 0x66faac4bff147424 */ /* 0x000fe200078e00ff */
[----:B------:R-:W-:Y:S01]  /*1d00*/  UMOV UR6, 0x71155f70 ;  /* 0x71155f7000067882 */ /* 0x000fe20000000000 */
[----:B------:R-:W-:Y:S01]  /*1d10*/  IMAD.MOV.U32 R21, RZ, RZ, 0x3ebac2fe ;  /* 0x3ebac2feff157424 */ /* 0x000fe200078e00ff */
[----:B------:R-:W-:-:S05]  /*1d20*/  UMOV UR7, 0x3ec715b3 ;  /* 0x3ec715b300077882 */ /* 0x000fca0000000000 */
[----:B------:R-:W-:Y:S01]  /*1d30*/  DFMA R20, R18, UR6, -R20 ;  /* 0x0000000612147c2b */ /* 0x000fe20008000814 */
[----:B------:R-:W-:Y:S01]  /*1d40*/  UMOV UR6, 0x8efcd9b8 ;  /* 0x8efcd9b800067882 */ /* 0x000fe20000000000 */
[----:B------:R-:W-:Y:S01]  /*1d50*/  UMOV UR7, 0x3ed9a9b8 ;  /* 0x3ed9a9b800077882 */ /* 0x000fe20000000000 */
[----:B------:R-:W-:-:S05]  /*1d60*/  ISETP.GE.AND P0, PT, R19, 0x1, PT ;  /* 0x000000011300780c */ /* 0x000fca0003f06270 */
[----:B------:R-:W-:Y:S01]  /*1d70*/  DFMA R20, R18, R20, UR6 ;  /* 0x0000000612147e2b */ /* 0x000fe20008000014 */
[----:B------:R-:W-:Y:S01]  /*1d80*/  UMOV UR6, 0xa8a0c4c3 ;  /* 0xa8a0c4c300067882 */ /* 0x000fe20000000000 */
[----:B------:R-:W-:-:S06]  /*1d90*/  UMOV UR7, 0x3edd0f40 ;  /* 0x3edd0f4000077882 */ /* 0x000fcc0000000000 */
[----:B------:R-:W-:Y:S01]  /*1da0*/  DFMA R22, R18, R20, UR6 ;  /* 0x0000000612167e2b */ /* 0x000fe20008000014 */
[----:B------:R-:W-:Y:S01]  /*1db0*/  UMOV UR6, 0xfa9e0e1f ;  /* 0xfa9e0e1f00067882 */ /* 0x000fe20000000000 */
[----:B------:R-:W-:Y:S01]  /*1dc0*/  UMOV UR7, 0x3ef46d4c ;  /* 0x3ef46d4c00077882 */ /* 0x000fe20000000000 */
[----:B------:R-:W-:Y:S02]  /*1dd0*/  VIADD R21, R19, 0xfff00000 ;  /* 0xfff0000013157836 */ /* 0x000fe40000000000 */
[----:B------:R-:W-:-:S03]  /*1de0*/  IMAD.MOV.U32 R20, RZ, RZ, R18 ;  /* 0x000000ffff147224 */ /* 0x000fc600078e0012 */
[----:B------:R-:W-:Y:S01]  /*1df0*/  DFMA R24, R18, R22, UR6 ;  /* 0x0000000612187e2b */ /* 0x000fe20008000016 */
[----:B------:R-:W-:Y:S01]  /*1e00*/  UMOV UR6, 0x8d1e2422 ;  /* 0x8d1e242200067882 */ /* 0x000fe20000000000 */
[----:B------:R-:W-:Y:S01]  /*1e10*/  UMOV UR7, 0x3f079c16 ;  /* 0x3f079c1600077882 */ /* 0x000fe20000000000 */
[----:B------:R-:W0:Y:S01]  /*1e20*/  MUFU.RSQ64H R23, R21 ;  /* 0x0000001500177308 */ /* 0x000e220000001c00 */
[----:B------:R-:W-:-:S04]  /*1e30*/  MOV R22, RZ ;  /* 0x000000ff00167202 */ /* 0x000fc80000000f00 */
[----:B------:R-:W-:Y:S01]  /*1e40*/  DFMA R24, R18, R24, UR6 ;  /* 0x0000000612187e2b */ /* 0x000fe20008000018 */
[----:B------:R-:W-:Y:S01]  /*1e50*/  UMOV UR6, 0xc3bca540 ;  /* 0xc3bca54000067882 */ /* 0x000fe20000000000 */
[----:B------:R-:W-:-:S06]  /*1e60*/  UMOV UR7, 0x3f1c9a88 ;  /* 0x3f1c9a8800077882 */ /* 0x000fcc0000000000 */
[----:B------:R-:W-:Y:S01]  /*1e70*/  DFMA R24, R18, R24, UR6 ;  /* 0x0000000612187e2b */ /* 0x000fe20008000018 */
[----:B------:R-:W-:Y:S01]  /*1e80*/  UMOV UR6, 0x4bd476df ;  /* 0x4bd476df00067882 */ /* 0x000fe20000000000 */
[----:B------:R-:W-:Y:S01]  /*1e90*/  UMOV UR7, 0x3f31c4e6 ;  /* 0x3f31c4e600077882 */ /* 0x000fe20000000000 */
[----:B0-----:R-:W-:-:S05]  /*1ea0*/  DMUL R26, R20, R22 ;  /* 0x00000016141a7228 */ /* 0x001fca0000000000 */
[----:B------:R-:W-:Y:S01]  /*1eb0*/  DFMA R32, R18, R24, UR6 ;  /* 0x0000000612207e2b */ /* 0x000fe20008000018 */
[----:B------:R-:W-:Y:S01]  /*1ec0*/  UMOV UR6, 0x60009c8f ;  /* 0x60009c8f00067882 */ /* 0x000fe20000000000 */
[----:B------:R-:W-:Y:S01]  /*1ed0*/  UMOV UR7, 0x3f46e8ba ;  /* 0x3f46e8ba00077882 */ /* 0x000fe20000000000 */
[----:B------:R-:W-:Y:S01]  /*1ee0*/  VIADD R25, R23, 0xfff00000 ;  /* 0xfff0000017197836 */ /* 0x000fe20000000000 */
[----:B------:R-:W-:Y:S01]  /*1ef0*/  DFMA R30, R26, -R26, R20 ;  /* 0x8000001a1a1e722b */ /* 0x000fe20000000014 */
[----:B------:R-:W-:-:S03]  /*1f00*/  IMAD.MOV.U32 R24, RZ, RZ, RZ ;  /* 0x000000ffff187224 */ /* 0x000fc600078e00ff */
[----:B------:R-:W-:Y:S01]  /*1f10*/  DFMA R32, R18, R32, UR6 ;  /* 0x0000000612207e2b */ /* 0x000fe20008000020 */
[----:B------:R-:W-:Y:S01]  /*1f20*/  UMOV UR6, 0xc62b05a2 ;  /* 0xc62b05a200067882 */ /* 0x000fe20000000000 */
[----:B------:R-:W-:Y:S02]  /*1f30*/  UMOV UR7, 0x3f5f1c71 ;  /* 0x3f5f1c7100077882 */ /* 0x000fe40000000000 */
[----:B------:R-:W-:-:S04]  /*1f40*/  DFMA R30, R24, R30, R26 ;  /* 0x0000001e181e722b */ /* 0x000fc8000000001a */
[----:B------:R-:W-:Y:S01]  /*1f50*/  DFMA R32, R18, R32, UR6 ;  /* 0x0000000612207e2b */ /* 0x000fe20008000020 */
[----:B------:R-:W-:Y:S01]  /*1f60*/  UMOV UR6, 0xb6dc9f2c ;  /* 0xb6dc9f2c00067882 */ /* 0x000fe20000000000 */
[----:B------:R-:W-:Y:S02]  /*1f70*/  UMOV UR7, 0x3f76db6d ;  /* 0x3f76db6d00077882 */ /* 0x000fe40000000000 */
[-C--:B------:R-:W-:Y:S02]  /*1f80*/  DFMA R22, R22, -R30.reuse, 1 ;  /* 0x3ff000001616742b */ /* 0x080fe4000000081e */
[----:B------:R-:W-:Y:S02]  /*1f90*/  DFMA R20, R30, -R30, R20 ;  /* 0x8000001e1e14722b */ /* 0x000fe40000000014 */
[----:B------:R-:W-:Y:S01]  /*1fa0*/  DFMA R32, R18, R32, UR6 ;  /* 0x0000000612207e2b */ /* 0x000fe20008000020 */
[----:B------:R-:W-:Y:S01]  /*1fb0*/  UMOV UR6, 0x3333329c ;  /* 0x3333329c00067882 */ /* 0x000fe20000000000 */
[----:B------:R-:W-:-:S02]  /*1fc0*/  UMOV UR7, 0x3f933333 ;  /* 0x3f93333300077882 */ /* 0x000fc40000000000 */
[----:B------:R-:W-:-:S04]  /*1fd0*/  DFMA R22, R24, R22, R24 ;  /* 0x000000161816722b */ /* 0x000fc80000000018 */
[----:B------:R-:W-:Y:S01]  /*1fe0*/  DFMA R32, R18, R32, UR6 ;  /* 0x0000000612207e2b */ /* 0x000fe20008000020 */
[----:B------:R-:W-:Y:S01]  /*1ff0*/  UMOV UR6, 0x55555555 ;  /* 0x5555555500067882 */ /* 0x000fe20000000000 */
[----:B------:R-:W-:Y:S02]  /*2000*/  UMOV UR7, 0x3fb55555 ;  /* 0x3fb5555500077882 */ /* 0x000fe40000000000 */
[----:B------:R-:W-:Y:S02]  /*2010*/  DFMA R20, R22, R20, R30 ;  /* 0x000000141614722b */ /* 0x000fe4000000001e */
[----:B------:R-:W-:Y:S02]  /*2020*/  DMUL R22, RZ, |R16| ;  /* 0x40000010ff167228 */ /* 0x000fe40000000000 */
[----:B------:R-:W-:Y:S01]  /*2030*/  DFMA R32, R18, R32, UR6 ;  /* 0x0000000612207e2b */ /* 0x000fe20008000020 */
[----:B------:R-:W-:Y:S01]  /*2040*/  UMOV UR6, 0x33145c07 ;  /* 0x33145c0700067882 */ /* 0x000fe20000000000 */
[----:B------:R-:W-:-:S04]  /*2050*/  UMOV UR7, 0x3ca1a626 ;  /* 0x3ca1a62600077882 */ /* 0x000fc80000000000 */
[----:B------:R-:W-:Y:S02]  /*2060*/  VIADD R21, R21, 0x100000 ;  /* 0x0010000015157836 */ /* 0x000fe40000000000 */
[----:B------:R-:W-:-:S08]  /*2070*/  DMUL R32, R18, R32 ;  /* 0x0000002012207228 */ /* 0x000fd00000000000 */
[----:B------:R-:W-:-:S10]  /*2080*/  DFMA R32, R20, R32, R20 ;  /* 0x000000201420722b */ /* 0x000fd40000000014 */
[----:B------:R-:W-:Y:S02]  /*2090*/  FSEL R22, R22, R32, !P0 ;  /* 0x0000002016167208 */ /* 0x000fe40004000000 */
[----:B------:R-:W-:Y:S02]  /*20a0*/  FSEL R23, R23, R33, !P0 ;  /* 0x0000002117177208 */ /* 0x000fe40004000000 */
[----:B------:R-:W-:-:S04]  /*20b0*/  ISETP.GE.AND P0, PT, R19, RZ, PT ;  /* 0x000000ff1300720c */ /* 0x000fc80003f06270 */
[----:B------:R-:W-:-:S10]  /*20c0*/  DMUL R20, R22, +INF ;  /* 0x7ff0000016147828 */ /* 0x000fd40000000000 */
[----:B------:R-:W-:Y:S02]  /*20d0*/  FSEL R20, R20, R22, !P0 ;  /* 0x0000001614147208 */ /* 0x000fe40004000000 */
[----:B------:R-:W-:Y:S02]  /*20e0*/  FSEL R21, R21, R23, !P0 ;  /* 0x0000001715157208 */ /* 0x000fe40004000000 */
[----:B------:R-:W-:-:S04]  /*20f0*/  ISETP.GE.AND P0, PT, R17, RZ, PT ;  /* 0x000000ff1100720c */ /* 0x000fc80003f06270 */
[----:B------:R-:W-:Y:S01]  /*2100*/  DADD R18, R20, -UR6 ;  /* 0x8000000614127e29 */ /* 0x000fe20008000000 */
[----:B------:R-:W-:Y:S01]  /*2110*/  UMOV UR6, 0x54442d18 ;  /* 0x54442d1800067882 */ /* 0x000fe20000000000 */
[----:B------:R-:W-:-:S06]  /*2120*/  UMOV UR7, 0x400921fb ;  /* 0x400921fb00077882 */ /* 0x000fcc0000000000 */
[----:B------:R-:W-:-:S10]  /*2130*/  DADD R18, -R18, UR6 ;  /* 0x0000000612127e29 */ /* 0x000fd40008000100 */
[----:B------:R-:W-:Y:S02]  /*2140*/  FSEL R32, R18, R20, !P0 ;  /* 0x0000001412207208 */ /* 0x000fe40004000000 */
[----:B------:R-:W-:-:S07]  /*2150*/  FSEL R33, R19, R21, !P0 ;  /* 0x0000001513217208 */ /* 0x000fce0004000000 */
.L_x_24:
[----:B------:R-:W-:Y:S05]  /*2160*/  BSYNC.RECONVERGENT B1 ;  /* 0x0000000000017941 */ /* 0x000fea0003800200 */
.L_x_22:
[----:B------:R-:W0:Y:S01]  /*2170*/  MUFU.RCP64H R17, -3 ;  /* 0xc008000000117908 */ /* 0x000e220000001800 */
[----:B------:R-:W-:Y:S01]  /*2180*/  IMAD.MOV.U32 R18, RZ, RZ, 0x0 ;  /* 0x00000000ff127424 */ /* 0x000fe200078e00ff */
[----:B------:R-:W-:Y:S01]  /*2190*/  MOV R16, 0x1 ;  /* 0x0000000100107802 */ /* 0x000fe20000000f00 */
[----:B------:R-:W-:Y:S01]  /*21a0*/  IMAD.MOV.U32 R19, RZ, RZ, 0x40080000 ;  /* 0x40080000ff137424 */ /* 0x000fe200078e00ff */
[----:B------:R-:W-:Y:S01]  /*21b0*/  FSETP.GEU.AND P1, PT, |R15|, 6.5827683646048100446e-37, PT ;  /* 0x036000000f00780b */ /* 0x000fe20003f2e200 */
[----:B------:R-:W-:Y:S04]  /*21c0*/  BSSY.RECONVERGENT B2, `(.L_x_25) ;  /* 0x0000013000027945 */ /* 0x000fe80003800200 */
[----:B0-----:R-:W-:-:S08]  /*21d0*/  DFMA R20, R16, R18, 1 ;  /* 0x3ff000001014742b */ /* 0x001fd00000000012 */
[----:B------:R-:W-:-:S08]  /*21e0*/  DFMA R20, R20, R20, R20 ;  /* 0x000000141414722b */ /* 0x000fd00000000014 */
[----:B------:R-:W-:-:S08]  /*21f0*/  DFMA R20, R16, R20, R16 ;  /* 0x000000141014722b */ /* 0x000fd00000000010 */
[----:B------:R-:W-:-:S08]  /*2200*/  DFMA R18, R20, R18, 1 ;  /* 0x3ff000001412742b */ /* 0x000fd00000000012 */
[----:B------:R-:W-:-:S08]  /*2210*/  DFMA R20, R20, R18, R20 ;  /* 0x000000121414722b */ /* 0x000fd00000000014 */
[----:B------:R-:W-:-:S08]  /*2220*/  DMUL R18, R20, R14 ;  /* 0x0000000e14127228 */ /* 0x000fd00000000000 */
[----:B------:R-:W-:-:S08]  /*2230*/  DFMA R16, R18, 3, R14 ;  /* 0x400800001210782b */ /* 0x000fd0000000000e */
[----:B------:R-:W-:-:S10]  /*2240*/  DFMA R18, R20, R16, R18 ;  /* 0x000000101412722b */ /* 0x000fd40000000012 */
[----:B------:R-:W-:-:S05]  /*2250*/  FFMA R0, RZ, -2.125, R19 ;  /* 0xc0080000ff007823 */ /* 0x000fca0000000013 */
[----:B------:R-:W-:-:S13]  /*2260*/  FSETP.GT.AND P0, PT, |R0|, 1.469367938527859385e-39, PT ;  /* 0x001000000000780b */ /* 0x000fda0003f04200 */
[----:B------:R-:W-:Y:S05]  /*2270*/  @P0 BRA P1, `(.L_x_26) ;  /* 0x00000000001c0947 */ /* 0x000fea0000800000 */
[----:B------:R-:W-:Y:S01]  /*2280*/  IMAD.MOV.U32 R20, RZ, RZ, R14 ;  /* 0x000000ffff147224 */ /* 0x000fe200078e000e */
[----:B------:R-:W-:Y:S01]  /*2290*/  MOV R16, 0x22e0 ;  /* 0x000022e000107802 */ /* 0x000fe20000000f00 */
[----:B------:R-:W-:Y:S02]  /*22a0*/  IMAD.MOV.U32 R19, RZ, RZ, R15 ;  /* 0x000000ffff137224 */ /* 0x000fe400078e000f */
[----:B------:R-:W-:Y:S02]  /*22b0*/  IMAD.MOV.U32 R17, RZ, RZ, RZ ;  /* 0x000000ffff117224 */ /* 0x000fe400078e00ff */
[----:B------:R-:W-:-:S07]  /*22c0*/  IMAD.MOV.U32 R18, RZ, RZ, -0x3ff80000 ;  /* 0xc0080000ff127424 */ /* 0x000fce00078e00ff */
[----:B------:R-:W-:Y:S05]  /*22d0*/  CALL.REL.NOINC `($__internal_0_$__cuda_sm20_div_rn_f64_full) ;  /* 0x0000002400f07944 */ /* 0x000fea0003c00000 */
[----:B------:R-:W-:-:S07]  /*22e0*/  IMAD.MOV.U32 R19, RZ, RZ, R17 ;  /* 0x000000ffff137224 */ /* 0x000fce00078e0011 */
.L_x_26:
[----:B------:R-:W-:Y:S05]  /*22f0*/  BSYNC.RECONVERGENT B2 ;  /* 0x0000000000027941 */ /* 0x000fea0003800200 */
.L_x_25:
[----:B------:R-:W0:Y:S01]  /*2300*/  MUFU.RSQ64H R15, R19 ;  /* 0x00000013000f7308 */ /* 0x000e220000001c00 */
[----:B------:R-:W-:Y:S01]  /*2310*/  IADD3 R14, PT, PT, R19, -0x3500000, RZ ;  /* 0xfcb00000130e7810 */ /* 0x000fe20007ffe0ff */
[----:B------:R-:W-:Y:S01]  /*2320*/  IMAD.MOV.U32 R20, RZ, RZ, 0x0 ;  /* 0x00000000ff147424 */ /* 0x000fe200078e00ff */
[----:B------:R-:W-:Y:S01]  /*2330*/  BSSY.RECONVERGENT B1, `(.L_x_27) ;  /* 0x0000015000017945 */ /* 0x000fe20003800200 */
[----:B------:R-:W-:Y:S01]  /*2340*/  IMAD.MOV.U32 R21, RZ, RZ, 0x3fd80000 ;  /* 0x3fd80000ff157424 */ /* 0x000fe200078e00ff */
[----:B------:R-:W-:Y:S02]  /*2350*/  ISETP.GE.U32.AND P0, PT, R14, 0x7ca00000, PT ;  /* 0x7ca000000e00780c */ /* 0x000fe40003f06070 */
        /* <DEDUP_REMOVED lines=18> */
.L_x_28:
[----:B------:R-:W-:Y:S05]  /*2480*/  BSYNC.RECONVERGENT B1 ;  /* 0x0000000000017941 */ /* 0x000fea0003800200 */
.L_x_27:
[----:B------:R-:W0:Y:S01]  /*2490*/  MUFU.RCP64H R15, 3 ;  /* 0x40080000000f7908 */ /* 0x000e220000001800 */
[----:B------:R-:W-:Y:S01]  /*24a0*/  IMAD.MOV.U32 R16, RZ, RZ, 0x0 ;  /* 0x00000000ff107424 */ /* 0x000fe200078e00ff */
[----:B------:R-:W-:Y:S01]  /*24b0*/  MOV R14, 0x1 ;  /* 0x00000001000e7802 */ /* 0x000fe20000000f00 */
[----:B------:R-:W-:Y:S01]  /*24c0*/  IMAD.MOV.U32 R17, RZ, RZ, 0x40080000 ;  /* 0x40080000ff117424 */ /* 0x000fe200078e00ff */
[----:B------:R-:W-:Y:S01]  /*24d0*/  FSETP.GEU.AND P1, PT, |R33|, 6.5827683646048100446e-37, PT ;  /* 0x036000002100780b */ /* 0x000fe20003f2e200 */
[----:B------:R-:W-:Y:S04]  /*24e0*/  BSSY.RECONVERGENT B2, `(.L_x_29) ;  /* 0x0000014000027945 */ /* 0x000fe80003800200 */
[----:B0-----:R-:W-:-:S08]  /*24f0*/  DFMA R18, R14, -R16, 1 ;  /* 0x3ff000000e12742b */ /* 0x001fd00000000810 */
[----:B------:R-:W-:-:S08]  /*2500*/  DFMA R18, R18, R18, R18 ;  /* 0x000000121212722b */ /* 0x000fd00000000012 */
[----:B------:R-:W-:-:S08]  /*2510*/  DFMA R18, R14, R18, R14 ;  /* 0x000000120e12722b */ /* 0x000fd0000000000e */
[----:B------:R-:W-:-:S08]  /*2520*/  DFMA R16, R18, -R16, 1 ;  /* 0x3ff000001210742b */ /* 0x000fd00000000810 */
[----:B------:R-:W-:-:S08]  /*2530*/  DFMA R18, R18, R16, R18 ;  /* 0x000000101212722b */ /* 0x000fd00000000012 */
[----:B------:R-:W-:-:S08]  /*2540*/  DMUL R16, R18, R32 ;  /* 0x0000002012107228 */ /* 0x000fd00000000000 */
[----:B------:R-:W-:-:S08]  /*2550*/  DFMA R14, R16, -3, R32 ;  /* 0xc0080000100e782b */ /* 0x000fd00000000020 */
[----:B------:R-:W-:Y:S02]  /*2560*/  DFMA R16, R18, R14, R16 ;  /* 0x0000000e1210722b */ /* 0x000fe40000000010 */
[----:B------:R-:W-:-:S08]  /*2570*/  DADD R14, R20, R20 ;  /* 0x00000000140e7229 */ /* 0x000fd00000000014 */
[----:B------:R-:W-:-:S05]  /*2580*/  FFMA R0, RZ, 2.125, R17 ;  /* 0x40080000ff007823 */ /* 0x000fca0000000011 */
[----:B------:R-:W-:-:S13]  /*2590*/  FSETP.GT.AND P0, PT, |R0|, 1.469367938527859385e-39, PT ;  /* 0x001000000000780b */ /* 0x000fda0003f04200 */
        /* <DEDUP_REMOVED lines=8> */
.L_x_30:
[----:B------:R-:W-:Y:S05]  /*2620*/  BSYNC.RECONVERGENT B2 ;  /* 0x0000000000027941 */ /* 0x000fea0003800200 */
.L_x_29:
[----:B------:R-:W-:Y:S01]  /*2630*/  DSETP.NEU.AND P0, PT, |R16|, +INF , PT ;  /* 0x7ff000001000742a */ /* 0x000fe20003f0d200 */
[----:B------:R-:W-:-:S13]  /*2640*/  BSSY.RECONVERGENT B1, `(.L_x_31) ;  /* 0x000001c000017945 */ /* 0x000fda0003800200 */
[----:B------:R-:W-:Y:S01]  /*2650*/  @!P0 DMUL R30, RZ, R16 ;  /* 0x00000010ff1e8228 */ /* 0x000fe20000000000 */
[----:B------:R-:W-:Y:S01]  /*2660*/  @!P0 MOV R0, 0x1 ;  /* 0x0000000100008802 */ /* 0x000fe20000000f00 */
[----:B------:R-:W-:Y:S09]  /*2670*/  @!P0 BRA `(.L_x_32) ;  /* 0x0000000000608947 */ /* 0x000ff20003800000 */
[----:B------:R-:W-:Y:S01]  /*2680*/  UMOV UR6, 0x6dc9c883 ;  /* 0x6dc9c88300067882 */ /* 0x000fe20000000000 */
[----:B------:R-:W-:Y:S01]  /*2690*/  UMOV UR7, 0x3fe45f30 ;  /* 0x3fe45f3000077882 */ /* 0x000fe20000000000 */
[C---:B------:R-:W-:Y:S01]  /*26a0*/  DSETP.GE.AND P0, PT, |R16|.reuse, 2.14748364800000000000e+09, PT ;  /* 0x41e000001000742a */ /* 0x040fe20003f06200 */
[----:B------:R-:W-:Y:S01]  /*26b0*/  BSSY.RECONVERGENT B2, `(.L_x_33) ;  /* 0x0000013000027945 */ /* 0x000fe20003800200 */
[----:B------:R-:W-:Y:S01]  /*26c0*/  DMUL R18, R16, UR6 ;  /* 0x0000000610127c28 */ /* 0x000fe20008000000 */
[----:B------:R-:W-:Y:S01]  /*26d0*/  UMOV UR6, 0x54442d18 ;  /* 0x54442d1800067882 */ /* 0x000fe20000000000 */
[----:B------:R-:W-:-:S04]  /*26e0*/  UMOV UR7, 0x3ff921fb ;  /* 0x3ff921fb00077882 */ /* 0x000fc80000000000 */
[----:B------:R-:W0:Y:S08]  /*26f0*/  F2I.F64 R0, R18 ;  /* 0x0000001200007311 */ /* 0x000e300000301100 */
[----:B0-----:R-:W0:Y:S02]  /*2700*/  I2F.F64 R30, R0 ;  /* 0x00000000001e7312 */ /* 0x001e240000201c00 */
[----:B0-----:R-:W-:Y:S01]  /*2710*/  DFMA R20, R30, -UR6, R16 ;  /* 0x800000061e147c2b */ /* 0x001fe20008000010 */
[----:B------:R-:W-:Y:S01]  /*2720*/  UMOV UR6, 0x33145c00 ;  /* 0x33145c0000067882 */ /* 0x000fe20000000000 */
[----:B------:R-:W-:-:S06]  /*2730*/  UMOV UR7, 0x3c91a626 ;  /* 0x3c91a62600077882 */ /* 0x000fcc0000000000 */
[----:B------:R-:W-:Y:S01]  /*2740*/  DFMA R20, R30, -UR6, R20 ;  /* 0x800000061e147c2b */ /* 0x000fe20008000014 */
[----:B------:R-:W-:Y:S01]  /*2750*/  UMOV UR6, 0x252049c0 ;  /* 0x252049c000067882 */ /* 0x000fe20000000000 */
[----:B------:R-:W-:-:S06]  /*2760*/  UMOV UR7, 0x397b839a ;  /* 0x397b839a00077882 */ /* 0x000fcc0000000000 */
[----:B------:R-:W-:Y:S01]  /*2770*/  DFMA R30, R30, -UR6, R20 ;  /* 0x800000061e1e7c2b */ /* 0x000fe20008000014 */
[----:B------:R-:W-:Y:S10]  /*2780*/  @!P0 BRA `(.L_x_34) ;  /* 0x0000000000148947 */ /* 0x000ff40003800000 */
[----:B------:R-:W-:Y:S01]  /*2790*/  IMAD.MOV.U32 R22, RZ, RZ, R16 ;  /* 0x000000ffff167224 */ /* 0x000fe200078e0010 */
[----:B------:R-:W-:-:S07]  /*27a0*/  MOV R16, 0x27c0 ;  /* 0x000027c000107802 */ /* 0x000fce0000000f00 */
[----:B------:R-:W-:Y:S05]  /*27b0*/  CALL.REL.NOINC `($_Z14eigen3x3KernelPdi$__internal_trig_reduction_slowpathd) ;  /* 0x0000002800ec7944 */ /* 0x000fea0003c00000 */
[----:B------:R-:W-:Y:S02]  /*27c0*/  IMAD.MOV.U32 R30, RZ, RZ, R22 ;  /* 0x000000ffff1e7224 */ /* 0x000fe400078e0016 */
[----:B------:R-:W-:-:S07]  /*27d0*/  IMAD.MOV.U32 R31, RZ, RZ, R23 ;  /* 0x000000ffff1f7224 */ /* 0x000fce00078e0017 */
.L_x_34:
[----:B------:R-:W-:Y:S05]  /*27e0*/  BSYNC.RECONVERGENT B2 ;  /* 0x0000000000027941 */ /* 0x000fea0003800200 */
.L_x_33:
[----:B------:R-:W-:-:S07]  /*27f0*/  VIADD R0, R0, 0x1 ;  /* 0x0000000100007836 */ /* 0x000fce0000000000 */
.L_x_32:
[----:B------:R-:W-:Y:S05]  /*2800*/  BSYNC.RECONVERGENT B1 ;  /* 0x0000000000017941 */ /* 0x000fea0003800200 */
.L_x_31:
[----:B------:R-:W0:Y:S01]  /*2810*/  LDCU.64 UR6, c[0x4][0x8] ;  /* 0x01000100ff0677ac */ /* 0x000e220008000a00 */
[----:B------:R-:W-:-:S05]  /*2820*/  IMAD.SHL.U32 R16, R0, 0x40, RZ ;  /* 0x0000004000107824 */ /* 0x000fca00078e00ff */
[----:B------:R-:W-:-:S04]  /*2830*/  LOP3.LUT R16, R16, 0x40, RZ, 0xc0, !PT ;  /* 0x0000004010107812 */ /* 0x000fc800078ec0ff */
[----:B0-----:R-:W-:-:S04]  /*2840*/  IADD3 R38, P0, PT, R16, UR6, RZ ;  /* 0x0000000610267c10 */ /* 0x001fc8000ff1e0ff */
[----:B------:R-:W-:-:S05]  /*2850*/  IADD3.X R39, PT, PT, RZ, UR7, RZ, P0, !PT ;  /* 0x00000007ff277c10 */ /* 0x000fca00087fe4ff */
[----:B------:R-:W2:Y:S04]  /*2860*/  LDG.E.128.CONSTANT R16, desc[UR4][R38.64] ;  /* 0x0000000426107981 */ /* 0x000ea8000c1e9d00 */
[----:B------:R-:W3:Y:S04]  /*2870*/  LDG.E.128.CONSTANT R20, desc[UR4][R38.64+0x10] ;  /* 0x0000100426147981 */ /* 0x000ee8000c1e9d00 */
[----:B------:R0:W4:Y:S01]  /*2880*/  LDG.E.128.CONSTANT R24, desc[UR4][R38.64+0x20] ;  /* 0x0000200426187981 */ /* 0x000122000c1e9d00 */
[----:B------:R-:W-:Y:S01]  /*2890*/  LOP3.LUT R34, R0, 0x1, RZ, 0xc0, !PT ;  /* 0x0000000100227812 */ /* 0x000fe200078ec0ff */
[----:B------:R-:W-:Y:S01]  /*28a0*/  IMAD.MOV.U32 R40, RZ, RZ, 0x20fd8164 ;  /* 0x20fd8164ff287424 */ /* 0x000fe200078e00ff */
[----:B------:R-:W0:Y:S01]  /*28b0*/  MUFU.RCP64H R37, 3 ;  /* 0x4008000000257908 */ /* 0x000e220000001800 */
[----:B------:R-:W-:Y:S01]  /*28c0*/  IMAD.MOV.U32 R36, RZ, RZ, 0x3da8ff83 ;  /* 0x3da8ff83ff247424 */ /* 0x000fe200078e00ff */
[----:B------:R-:W-:Y:S01]  /*28d0*/  ISETP.NE.U32.AND P0, PT, R34, 0x1, PT ;  /* 0x000000012200780c */ /* 0x000fe20003f05070 */
[----:B------:R-:W-:Y:S01]  /*28e0*/  DMUL R34, R30, R30 ;  /* 0x0000001e1e227228 */ /* 0x000fe20000000000 */
[----:B------:R-:W-:Y:S01]  /*28f0*/  UMOV UR6, 0x54442d18 ;  /* 0x54442d1800067882 */ /* 0x000fe20000000000 */
[----:B------:R-:W-:Y:S01]  /*2900*/  UMOV UR7, 0x401921fb ;  /* 0x401921fb00077882 */ /* 0x000fe20000000000 */
[----:B------:R-:W-:Y:S01]  /*2910*/  FSEL R40, R40, -8.06006814911005101289e+34, !P0 ;  /* 0xf9785eba28287808 */ /* 0x000fe20004000000 */
[----:B------:R-:W-:Y:S01]  /*2920*/  BSSY.RECONVERGENT B2, `(.L_x_35) ;  /* 0x0000027000027945 */ /* 0x000fe20003800200 */
[----:B------:R-:W-:Y:S01]  /*2930*/  FSEL R41, -R36, 0.11223486810922622681, !P0 ;  /* 0x3de5db6524297808 */ /* 0x000fe20004000100 */
[----:B------:R-:W-:-:S05]  /*2940*/  IMAD.MOV.U32 R36, RZ, RZ, 0x1 ;  /* 0x00000001ff247424 */ /* 0x000fca00078e00ff */
[----:B--2---:R-:W-:Y:S01]  /*2950*/  DFMA R40, R34, R40, R16 ;  /* 0x000000282228722b */ /* 0x004fe20000000010 */
[----:B------:R-:W-:Y:S02]  /*2960*/  IMAD.MOV.U32 R16, RZ, RZ, 0x0 ;  /* 0x00000000ff107424 */ /* 0x000fe400078e00ff */
[----:B------:R-:W-:-:S05]  /*2970*/  IMAD.MOV.U32 R17, RZ, RZ, 0x40080000 ;  /* 0x40080000ff117424 */ /* 0x000fca00078e00ff */
[----:B------:R-:W-:Y:S02]  /*2980*/  DFMA R18, R34, R40, R18 ;  /* 0x000000282212722b */ /* 0x000fe40000000012 */
[----:B0-----:R-:W-:-:S06]  /*2990*/  DFMA R38, R36, -R16, 1 ;  /* 0x3ff000002426742b */ /* 0x001fcc0000000810 */
[----:B---3--:R-:W-:Y:S02]  /*29a0*/  DFMA R18, R34, R18, R20 ;  /* 0x000000122212722b */ /* 0x008fe40000000014 */
[----:B------:R-:W-:-:S06]  /*29b0*/  DFMA R38, R38, R38, R38 ;  /* 0x000000262626722b */ /* 0x000fcc0000000026 */
[----:B------:R-:W-:Y:S02]  /*29c0*/  DFMA R18, R34, R18, R22 ;  /* 0x000000122212722b */ /* 0x000fe40000000016 */
[----:B------:R-:W-:-:S06]  /*29d0*/  DFMA R38, R36, R38, R36 ;  /* 0x000000262426722b */ /* 0x000fcc0000000024 */
[----:B----4-:R-:W-:Y:S02]  /*29e0*/  DFMA R24, R34, R18, R24 ;  /* 0x000000122218722b */ /* 0x010fe40000000018 */
[----:B------:R-:W-:Y:S02]  /*29f0*/  DFMA R16, R38, -R16, 1 ;  /* 0x3ff000002610742b */ /* 0x000fe40000000810 */
[----:B------:R-:W-:-:S04]  /*2a00*/  DADD R18, R32, UR6 ;  /* 0x0000000620127e29 */ /* 0x000fc80008000000 */
[----:B------:R-:W-:Y:S02]  /*2a10*/  DFMA R24, R34, R24, R26 ;  /* 0x000000182218722b */ /* 0x000fe4000000001a */
[----:B------:R-:W-:-:S04]  /*2a20*/  DFMA R38, R38, R16, R38 ;  /* 0x000000102626722b */ /* 0x000fc80000000026 */
[----:B------:R-:W-:Y:S02]  /*2a30*/  FSETP.GEU.AND P1, PT, |R19|, 6.5827683646048100446e-37, PT ;  /* 0x036000001300780b */ /* 0x000fe40003f2e200 */
[----:B------:R-:W-:Y:S02]  /*2a40*/  DFMA R30, R24, R30, R30 ;  /* 0x0000001e181e722b */ /* 0x000fe4000000001e */
[----:B------:R-:W-:Y:S02]  /*2a50*/  DMUL R16, R38, R18 ;  /* 0x0000001226107228 */ /* 0x000fe40000000000 */
[----:B------:R-:W-:-:S06]  /*2a60*/  DFMA R24, R34, R24, 1 ;  /* 0x3ff000002218742b */ /* 0x000fcc0000000018 */
[----:B------:R-:W-:-:S04]  /*2a70*/  DFMA R20, R16, -3, R18 ;  /* 0xc00800001014782b */ /* 0x000fc80000000012 */
[----:B------:R-:W-:Y:S02]  /*2a80*/  FSEL R22, R24, R30, !P0 ;  /* 0x0000001e18167208 */ /* 0x000fe40004000000 */
[----:B------:R-:W-:Y:S02]  /*2a90*/  FSEL R23, R25, R31, !P0 ;  /* 0x0000001f19177208 */ /* 0x000fe40004000000 */
[----:B------:R-:W-:Y:S01]  /*2aa0*/  DFMA R16, R38, R20, R16 ;  /* 0x000000142610722b */ /* 0x000fe20000000010 */
[----:B------:R-:W-:-:S03]  /*2ab0*/  LOP3.LUT P0, RZ, R0, 0x2, RZ, 0xc0, !PT ;  /* 0x0000000200ff7812 */ /* 0x000fc6000780c0ff */
[----:B------:R-:W-:-:S06]  /*2ac0*/  DADD R20, RZ, -R22 ;  /* 0x00000000ff147229 */ /* 0x000fcc0000000816 */
[----:B------:R-:W-:-:S04]  /*2ad0*/  FFMA R0, RZ, 2.125, R17 ;  /* 0x40080000ff007823 */ /* 0x000fc80000000011 */
[----:B------:R-:W-:Y:S02]  /*2ae0*/  FSEL R30, R22, R20, !P0 ;  /* 0x00000014161e7208 */ /* 0x000fe40004000000 */
[----:B------:R-:W-:Y:S02]  /*2af0*/  FSEL R31, R23, R21, !P0 ;  /* 0x00000015171f7208 */ /* 0x000fe40004000000 */
[----:B------:R-:W-:-:S04]  /*2b00*/  FSETP.GT.AND P0, PT, |R0|, 1.469367938527859385e-39, PT ;  /* 0x001000000000780b */ /* 0x000fc80003f04200 */
[----:B------:R-:W-:-:S09]  /*2b10*/  DMUL R30, R14, R30 ;  /* 0x0000001e0e1e7228 */ /* 0x000fd20000000000 */
[----:B------:R-:W-:Y:S05]  /*2b20*/  @P0 BRA P1, `(.L_x_36) ;  /* 0x0000000000180947 */ /* 0x000fea0000800000 */
[----:B------:R-:W-:Y:S01]  /*2b30*/  MOV R20, R18 ;  /* 0x0000001200147202 */ /* 0x000fe20000000f00 */
[----:B------:R-:W-:Y:S01]  /*2b40*/  IMAD.MOV.U32 R17, RZ, RZ, RZ ;  /* 0x000000ffff117224 */ /* 0x000fe200078e00ff */
[----:B------:R-:W-:Y:S01]  /*2b50*/  MOV R16, 0x2b80 ;  /* 0x00002b8000107802 */ /* 0x000fe20000000f00 */
[----:B------:R-:W-:-:S07]  /*2b60*/  IMAD.MOV.U32 R18, RZ, RZ, 0x40080000 ;  /* 0x40080000ff127424 */ /* 0x000fce00078e00ff */
[----:B------:R-:W-:Y:S05]  /*2b70*/  CALL.REL.NOINC `($__internal_0_$__cuda_sm20_div_rn_f64_full) ;  /* 0x0000001c00c87944 */ /* 0x000fea0003c00000 */
[----:B------:R-:W-:-:S07]  /*2b80*/  IMAD.MOV.U32 R16, RZ, RZ, R18 ;  /* 0x000000ffff107224 */ /* 0x000fce00078e0012 */
.L_x_36:
[----:B------:R-:W-:Y:S05]  /*2b90*/  BSYNC.RECONVERGENT B2 ;  /* 0x0000000000027941 */ /* 0x000fea0003800200 */
.L_x_35:
[----:B------:R-:W-:Y:S01]  /*2ba0*/  DSETP.NEU.AND P0, PT, |R16|, +INF , PT ;  /* 0x7ff000001000742a */ /* 0x000fe20003f0d200 */
[----:B------:R-:W-:-:S13]  /*2bb0*/  BSSY.RECONVERGENT B1, `(.L_x_37) ;  /* 0x000001c000017945 */ /* 0x000fda0003800200 */
[----:B------:R-:W-:Y:S01]  /*2bc0*/  @!P0 DMUL R34, RZ, R16 ;  /* 0x00000010ff228228 */ /* 0x000fe20000000000 */
[----:B------:R-:W-:Y:S01]  /*2bd0*/  @!P0 IMAD.MOV.U32 R0, RZ, RZ, 0x1 ;  /* 0x00000001ff008424 */ /* 0x000fe200078e00ff */
        /* <DEDUP_REMOVED lines=21> */
[----:B------:R-:W-:Y:S01]  /*2d30*/  MOV R34, R22 ;  /* 0x0000001600227202 */ /* 0x000fe20000000f00 */
[----:B------:R-:W-:-:S07]  /*2d40*/  IMAD.MOV.U32 R35, RZ, RZ, R23 ;  /* 0x000000ffff237224 */ /* 0x000fce00078e0017 */
.L_x_40:
[----:B------:R-:W-:Y:S05]  /*2d50*/  BSYNC.RECONVERGENT B2 ;  /* 0x0000000000027941 */ /* 0x000fea0003800200 */
.L_x_39:
[----:B------:R-:W-:-:S07]  /*2d60*/  VIADD R0, R0, 0x1 ;  /* 0x0000000100007836 */ /* 0x000fce0000000000 */
.L_x_38:
[----:B------:R-:W-:Y:S05]  /*2d70*/  BSYNC.RECONVERGENT B1 ;  /* 0x0000000000017941 */ /* 0x000fea0003800200 */
.L_x_37:
[----:B------:R-:W0:Y:S01]  /*2d80*/  LDCU.64 UR6, c[0x4][0x8] ;  /* 0x01000100ff0677ac */ /* 0x000e220008000a00 */
[----:B------:R-:W-:-:S05]  /*2d90*/  IMAD.SHL.U32 R16, R0, 0x40, RZ ;  /* 0x0000004000107824 */ /* 0x000fca00078e00ff */
[----:B------:R-:W-:-:S04]  /*2da0*/  LOP3.LUT R16, R16, 0x40, RZ, 0xc0, !PT ;  /* 0x0000004010107812 */ /* 0x000fc800078ec0ff */
[----:B0-----:R-:W-:-:S05]  /*2db0*/  IADD3 R40, P0, PT, R16, UR6, RZ ;  /* 0x0000000610287c10 */ /* 0x001fca000ff1e0ff */
[----:B------:R-:W-:-:S05]  /*2dc0*/  IMAD.X R41, RZ, RZ, UR7, P0 ;  /* 0x00000007ff297e24 */ /* 0x000fca00080e06ff */
[----:B------:R-:W2:Y:S04]  /*2dd0*/  LDG.E.128.CONSTANT R16, desc[UR4][R40.64] ;  /* 0x0000000428107981 */ /* 0x000ea8000c1e9d00 */
[----:B------:R-:W3:Y:S04]  /*2de0*/  LDG.E.128.CONSTANT R20, desc[UR4][R40.64+0x10] ;  /* 0x0000100428147981 */ /* 0x000ee8000c1e9d00 */
[----:B------:R0:W4:Y:S01]  /*2df0*/  LDG.E.128.CONSTANT R24, desc[UR4][R40.64+0x20] ;  /* 0x0000200428187981 */ /* 0x000122000c1e9d00 */
[----:B------:R-:W-:Y:S01]  /*2e00*/  LOP3.LUT R36, R0, 0x1, RZ, 0xc0, !PT ;  /* 0x0000000100247812 */ /* 0x000fe200078ec0ff */
[----:B------:R-:W-:Y:S01]  /*2e10*/  IMAD.MOV.U32 R42, RZ, RZ, 0x20fd8164 ;  /* 0x20fd8164ff2a7424 */ /* 0x000fe200078e00ff */
[----:B------:R-:W-:Y:S01]  /*2e20*/  MOV R38, 0x3da8ff83 ;  /* 0x3da8ff8300267802 */ /* 0x000fe20000000f00 */
[----:B------:R-:W0:Y:S01]  /*2e30*/  MUFU.RCP64H R39, 3 ;  /* 0x4008000000277908 */ /* 0x000e220000001800 */
        /* <DEDUP_REMOVED lines=38> */
[----:B------:R-:W-:Y:S01]  /*30a0*/  IMAD.MOV.U32 R20, RZ, RZ, R18 ;  /* 0x000000ffff147224 */ /* 0x000fe200078e0012 */
[----:B------:R-:W-:Y:S01]  /*30b0*/  MOV R18, 0x40080000 ;  /* 0x4008000000127802 */ /* 0x000fe20000000f00 */
[----:B------:R-:W-:Y:S01]  /*30c0*/  IMAD.MOV.U32 R17, RZ, RZ, RZ ;  /* 0x000000ffff117224 */ /* 0x000fe200078e00ff */
[----:B------:R-:W-:-:S07]  /*30d0*/  MOV R16, 0x30f0 ;  /* 0x000030f000107802 */ /* 0x000fce0000000f00 */
[----:B------:R-:W-:Y:S05]  /*30e0*/  CALL.REL.NOINC `($__internal_0_$__cuda_sm20_div_rn_f64_full) ;  /* 0x00000018006c7944 */ /* 0x000fea0003c00000 */
[----:B------:R-:W-:-:S07]  /*30f0*/  IMAD.MOV.U32 R16, RZ, RZ, R18 ;  /* 0x000000ffff107224 */ /* 0x000fce00078e0012 */
.L_x_42:
[----:B------:R-:W-:Y:S05]  /*3100*/  BSYNC.RECONVERGENT B2 ;  /* 0x0000000000027941 */ /* 0x000fea0003800200 */
.L_x_41:
        /* <DEDUP_REMOVED lines=27> */
.L_x_46:
[----:B------:R-:W-:Y:S05]  /*32c0*/  BSYNC.RECONVERGENT B2 ;  /* 0x0000000000027941 */ /* 0x000fea0003800200 */
.L_x_45:
[----:B------:R-:W-:-:S07]  /*32d0*/  IADD3 R0, PT, PT, R0, 0x1, RZ ;  /* 0x0000000100007810 */ /* 0x000fce0007ffe0ff */
.L_x_44:
[----:B------:R-:W-:Y:S05]  /*32e0*/  BSYNC.RECONVERGENT B1 ;  /* 0x0000000000017941 */ /* 0x000fea0003800200 */
.L_x_43:
[----:B------:R-:W0:Y:S01]  /*32f0*/  MUFU.RCP64H R17, 3 ;  /* 0x4008000000117908 */ /* 0x000e220000001800 */
[----:B------:R-:W-:Y:S01]  /*3300*/  IMAD.MOV.U32 R18, RZ, RZ, 0x0 ;  /* 0x00000000ff127424 */ /* 0x000fe200078e00ff */
[----:B------:R-:W-:Y:S01]  /*3310*/  FSETP.GEU.AND P1, PT, |R29|, 6.5827683646048100446e-37, PT ;  /* 0x036000001d00780b */ /* 0x000fe20003f2e200 */
[----:B------:R-:W-:Y:S01]  /*3320*/  IMAD.MOV.U32 R19, RZ, RZ, 0x40080000 ;  /* 0x40080000ff137424 */ /* 0x000fe200078e00ff */
[----:B------:R-:W-:Y:S01]  /*3330*/  BSSY.RECONVERGENT B2, `(.L_x_47) ;  /* 0x0000015000027945 */ /* 0x000fe20003800200 */
[----:B------:R-:W-:-:S06]  /*3340*/  IMAD.MOV.U32 R16, RZ, RZ, 0x1 ;  /* 0x00000001ff107424 */ /* 0x000fcc00078e00ff */
[----:B0-----:R-:W-:-:S08]  /*3350*/  DFMA R20, R16, -R18, 1 ;  /* 0x3ff000001014742b */ /* 0x001fd00000000812 */
[----:B------:R-:W-:-:S08]  /*3360*/  DFMA R20, R20, R20, R20 ;  /* 0x000000141414722b */ /* 0x000fd00000000014 */
[----:B------:R-:W-:-:S08]  /*3370*/  DFMA R20, R16, R20, R16 ;  /* 0x000000141014722b */ /* 0x000fd00000000010 */
[----:B------:R-:W-:-:S08]  /*3380*/  DFMA R18, R20, -R18, 1 ;  /* 0x3ff000001412742b */ /* 0x000fd00000000812 */
[----:B------:R-:W-:-:S08]  /*3390*/  DFMA R18, R20, R18, R20 ;  /* 0x000000121412722b */ /* 0x000fd00000000014 */
[----:B------:R-:W-:-:S08]  /*33a0*/  DMUL R36, R28, R18 ;  /* 0x000000121c247228 */ /* 0x000fd00000000000 */
[----:B------:R-:W-:-:S08]  /*33b0*/  DFMA R16, R36, -3, R28 ;  /* 0xc00800002410782b */ /* 0x000fd0000000001c */
[----:B------:R-:W-:-:S10]  /*33c0*/  DFMA R36, R18, R16, R36 ;  /* 0x000000101224722b */ /* 0x000fd40000000024 */
[----:B------:R-:W-:-:S05]  /*33d0*/  FFMA R16, RZ, 2.125, R37 ;  /* 0x40080000ff107823 */ /* 0x000fca0000000025 */
[----:B------:R-:W-:-:S13]  /*33e0*/  FSETP.GT.AND P0, PT, |R16|, 1.469367938527859385e-39, PT ;  /* 0x001000001000780b */ /* 0x000fda0003f04200 */
[----:B------:R-:W-:Y:S05]  /*33f0*/  @P0 BRA P1, `(.L_x_48) ;  /* 0x0000000000200947 */ /* 0x000fea0000800000 */
[----:B------:R-:W-:Y:S01]  /*3400*/  IMAD.MOV.U32 R20, RZ, RZ, R28 ;  /* 0x000000ffff147224 */ /* 0x000fe200078e001c */
[----:B------:R-:W-:Y:S01]  /*3410*/  MOV R17, RZ ;  /* 0x000000ff00117202 */ /* 0x000fe20000000f00 */
[----:B------:R-:W-:Y:S01]  /*3420*/  IMAD.MOV.U32 R19, RZ, RZ, R29 ;  /* 0x000000ffff137224 */ /* 0x000fe200078e001d */
[----:B------:R-:W-:Y:S01]  /*3430*/  MOV R16, 0x3460 ;  /* 0x0000346000107802 */ /* 0x000fe20000000f00 */
[----:B------:R-:W-:-:S07]  /*3440*/  IMAD.MOV.U32 R18, RZ, RZ, 0x40080000 ;  /* 0x40080000ff127424 */ /* 0x000fce00078e00ff */
[----:B------:R-:W-:Y:S05]  /*3450*/  CALL.REL.NOINC `($__internal_0_$__cuda_sm20_div_rn_f64_full) ;  /* 0x0000001400907944 */ /* 0x000fea0003c00000 */
[----:B------:R-:W-:Y:S02]  /*3460*/  IMAD.MOV.U32 R36, RZ, RZ, R18 ;  /* 0x000000ffff247224 */ /* 0x000fe400078e0012 */
[----:B------:R-:W-:-:S07]  /*3470*/  IMAD.MOV.U32 R37, RZ, RZ, R17 ;  /* 0x000000ffff257224 */ /* 0x000fce00078e0011 */
.L_x_48:
[----:B------:R-:W-:Y:S05]  /*3480*/  BSYNC.RECONVERGENT B2 ;  /* 0x0000000000027941 */ /* 0x000fea0003800200 */
.L_x_47:
[----:B------:R-:W0:Y:S01]  /*3490*/  LDCU.64 UR6, c[0x4][0x8] ;  /* 0x01000100ff0677ac */ /* 0x000e220008000a00 */
[----:B------:R-:W-:-:S05]  /*34a0*/  IMAD.SHL.U32 R16, R0, 0x40, RZ ;  /* 0x0000004000107824 */ /* 0x000fca00078e00ff */
[----:B------:R-:W-:-:S04]  /*34b0*/  LOP3.LUT R16, R16, 0x40, RZ, 0xc0, !PT ;  /* 0x0000004010107812 */ /* 0x000fc800078ec0ff */
[----:B0-----:R-:W-:-:S05]  /*34c0*/  IADD3 R38, P0, PT, R16, UR6, RZ ;  /* 0x0000000610267c10 */ /* 0x001fca000ff1e0ff */
[----:B------:R-:W-:-:S05]  /*34d0*/  IMAD.X R39, RZ, RZ, UR7, P0 ;  /* 0x00000007ff277e24 */ /* 0x000fca00080e06ff */
[----:B------:R-:W2:Y:S04]  /*34e0*/  LDG.E.128.CONSTANT R16, desc[UR4][R38.64] ;  /* 0x0000000426107981 */ /* 0x000ea8000c1e9d00 */
[----:B------:R-:W3:Y:S04]  /*34f0*/  LDG.E.128.CONSTANT R20, desc[UR4][R38.64+0x10] ;  /* 0x0000100426147981 */ /* 0x000ee8000c1e9d00 */
[----:B------:R-:W4:Y:S01]  /*3500*/  LDG.E.128.CONSTANT R24, desc[UR4][R38.64+0x20] ;  /* 0x0000200426187981 */ /* 0x000f22000c1e9d00 */
[----:B------:R-:W-:Y:S01]  /*3510*/  LOP3.LUT R28, R0, 0x1, RZ, 0xc0, !PT ;  /* 0x00000001001c7812 */ /* 0x000fe200078ec0ff */
[----:B------:R-:W-:Y:S01]  /*3520*/  IMAD.MOV.U32 R41, RZ, RZ, 0x3da8ff83 ;  /* 0x3da8ff83ff297424 */ /* 0x000fe200078e00ff */
[----:B------:R-:W-:Y:S01]  /*3530*/  MOV R40, 0x20fd8164 ;  /* 0x20fd816400287802 */ /* 0x000fe20000000f00 */
[----:B------:R-:W-:Y:S01]  /*3540*/  DADD R32, R32, -R36 ;  /* 0x0000000020207229 */ /* 0x000fe20000000824 */
[----:B------:R-:W-:Y:S01]  /*3550*/  ISETP.NE.U32.AND P0, PT, R28, 0x1, PT ;  /* 0x000000011c00780c */ /* 0x000fe20003f05070 */
[----:B------:R-:W-:-:S03]  /*3560*/  DMUL R28, R34, R34 ;  /* 0x00000022221c7228 */ /* 0x000fc60000000000 */
[----:B------:R-:W-:Y:S02]  /*3570*/  FSEL R40, R40, -8.06006814911005101289e+34, !P0 ;  /* 0xf9785eba28287808 */ /* 0x000fe40004000000 */
[----:B------:R-:W-:-:S06]  /*3580*/  FSEL R41, -R41, 0.11223486810922622681, !P0 ;  /* 0x3de5db6529297808 */ /* 0x000fcc0004000100 */
[----:B--2---:R-:W-:-:S08]  /*3590*/  DFMA R16, R28, R40, R16 ;  /* 0x000000281c10722b */ /* 0x004fd00000000010 */
[----:B------:R-:W-:-:S08]  /*35a0*/  DFMA R16, R28, R16, R18 ;  /* 0x000000101c10722b */ /* 0x000fd00000000012 */
[----:B---3--:R-:W-:-:S08]  /*35b0*/  DFMA R16, R28, R16, R20 ;  /* 0x000000101c10722b */ /* 0x008fd00000000014 */
[----:B------:R-:W-:-:S08]  /*35c0*/  DFMA R16, R28, R16, R22 ;  /* 0x000000101c10722b */ /* 0x000fd00000000016 */
[----:B----4-:R-:W-:-:S08]  /*35d0*/  DFMA R16, R28, R16, R24 ;  /* 0x000000101c10722b */ /* 0x010fd00000000018 */
[----:B------:R-:W-:-:S08]  /*35e0*/  DFMA R16, R28, R16, R26 ;  /* 0x000000101c10722b */ /* 0x000fd0000000001a */
[----:B------:R-:W-:Y:S02]  /*35f0*/  DFMA R34, R16, R34, R34 ;  /* 0x000000221022722b */ /* 0x000fe40000000022 */
[----:B------:R-:W-:-:S10]  /*3600*/  DFMA R16, R28, R16, 1 ;  /* 0x3ff000001c10742b */ /* 0x000fd40000000010 */
[----:B------:R-:W-:Y:S02]  /*3610*/  FSEL R18, R16, R34, !P0 ;  /* 0x0000002210127208 */ /* 0x000fe40004000000 */
[----:B------:R-:W-:Y:S02]  /*3620*/  FSEL R19, R17, R35, !P0 ;  /* 0x0000002311137208 */ /* 0x000fe40004000000 */
[----:B------:R-:W-:-:S04]  /*3630*/  LOP3.LUT P0, RZ, R0, 0x2, RZ, 0xc0, !PT ;  /* 0x0000000200ff7812 */ /* 0x000fc8000780c0ff */
[----:B------:R-:W-:-:S10]  /*3640*/  DADD R16, RZ, -R18 ;  /* 0x00000000ff107229 */ /* 0x000fd40000000812 */
[----:B------:R-:W-:Y:S02]  /*3650*/  FSEL R34, R18, R16, !P0 ;  /* 0x0000001012227208 */ /* 0x000fe40004000000 */
[----:B------:R-:W-:Y:S01]  /*3660*/  FSEL R35, R19, R17, !P0 ;  /* 0x0000001113237208 */ /* 0x000fe20004000000 */
[----:B------:R-:W-:-:S05]  /*3670*/  DADD R18, R30, -R36 ;  /* 0x000000001e127229 */ /* 0x000fca0000000824 */
[----:B------:R-:W-:-:S11]  /*3680*/  DFMA R34, R14, R34, -R36 ;  /* 0x000000220e22722b */ /* 0x000fd60000000824 */
.L_x_12:
[----:B------:R-:W-:Y:S05]  /*3690*/  BSYNC.RECONVERGENT B0 ;  /* 0x0000000000007941 */ /* 0x000fea0003800200 */
.L_x_6:
[----:B------:R-:W-:Y:S01]  /*36a0*/  DSETP.MAX.AND P0, P1, |R10|, |R6|, PT ;  /* 0x400000060a00722a */ /* 0x000fe2000390f200 */
[----:B------:R-:W-:Y:S01]  /*36b0*/  IMAD.MOV.U32 R0, RZ, RZ, R11 ;  /* 0x000000ffff007224 */ /* 0x000fe200078e000b */
[----:B------:R0:W-:Y:S01]  /*36c0*/  STG.E.64 desc[UR4][R2.64+0x18], R18 ;  /* 0x0000181202007986 */ /* 0x0001e2000c101b04 */
[----:B------:R-:W-:Y:S01]  /*36d0*/  IMAD.MOV.U32 R17, RZ, RZ, R7 ;  /* 0x000000ffff117224 */ /* 0x000fe200078e0007 */
[----:B------:R-:W-:Y:S01]  /*36e0*/  UMOV UR6, 0xa0b5ed8d ;  /* 0xa0b5ed8d00067882 */ /* 0x000fe20000000000 */
[----:B------:R-:W-:Y:S01]  /*36f0*/  IMAD.MOV.U32 R15, RZ, RZ, R6 ;  /* 0x000000ffff0f7224 */ /* 0x000fe200078e0006 */
[----:B------:R0:W-:Y:S01]  /*3700*/  STG.E.64 desc[UR4][R2.64+0x38], R32 ;  /* 0x0000382002007986 */ /* 0x0001e2000c101b04 */
[----:B------:R-:W-:Y:S01]  /*3710*/  UMOV UR7, 0x3eb0c6f7 ;  /* 0x3eb0c6f700077882 */ /* 0x000fe20000000000 */
[----:B------:R-:W-:Y:S01]  /*3720*/  FSEL R21, |R0|, |R17|, P0 ;  /* 0x4000001100157208 */ /* 0x000fe20000000200 */
[----:B------:R-:W-:Y:S01]  /*3730*/  IMAD.MOV.U32 R0, RZ, RZ, R10 ;  /* 0x000000ffff007224 */ /* 0x000fe200078e000a */
[----:B------:R0:W-:Y:S01]  /*3740*/  STG.E.64 desc[UR4][R2.64+0x58], R34 ;  /* 0x0000582202007986 */ /* 0x0001e2000c101b04 */
[----:B------:R-:W-:Y:S01]  /*3750*/  BSSY.RECONVERGENT B0, `(.L_x_49) ;  /* 0x0000064000007945 */ /* 0x000fe20003800200 */
[----:B------:R-:W-:Y:S01]  /*3760*/  CS2R R28, SRZ ;  /* 0x00000000001c7805 */ /* 0x000fe2000001ff00 */
[----:B------:R-:W-:Y:S01]  /*3770*/  IMAD.MOV.U32 R26, RZ, RZ, 0x0 ;  /* 0x00000000ff1a7424 */ /* 0x000fe200078e00ff */
[----:B------:R-:W-:Y:S01]  /*3780*/  @P1 LOP3.LUT R21, R17, 0x80000, RZ, 0xfc, !PT ;  /* 0x0008000011151812 */ /* 0x000fe200078efcff */
[----:B------:R-:W-:Y:S01]  /*3790*/  IMAD.MOV.U32 R27, RZ, RZ, 0x3ff00000 ;  /* 0x3ff00000ff1b7424 */ /* 0x000fe200078e00ff */
[----:B------:R-:W-:-:S02]  /*37a0*/  SEL R14, R0, R15, P0 ;  /* 0x0000000f000e7207 */ /* 0x000fc40000000000 */
[----:B------:R-:W-:Y:S02]  /*37b0*/  CS2R R16, SRZ ;  /* 0x0000000000107805 */ /* 0x000fe4000001ff00 */
[----:B------:R-:W-:-:S06]  /*37c0*/  MOV R15, R21 ;  /* 0x00000015000f7202 */ /* 0x000fcc0000000f00 */
[----:B------:R-:W-:Y:S02]  /*37d0*/  DSETP.GT.AND P1, PT, R14, UR6, PT ;  /* 0x000000060e007e2a */ /* 0x000fe4000bf24000 */
[----:B------:R-:W-:-:S12]  /*37e0*/  DMUL R14, R10, R12 ;  /* 0x0000000c0a0e7228 */ /* 0x000fd80000000000 */
[----:B0-----:R-:W-:Y:S05]  /*37f0*/  @!P1 BRA `(.L_x_50) ;  /* 0x0000000400649947 */ /* 0x001fea0003800000 */
[----:B------:R-:W-:Y:S02]  /*3800*/  DSETP.GT.AND P0, PT, |R6|, UR6, PT ;  /* 0x0000000606007e2a */ /* 0x000fe4000bf04200 */
[--C-:B------:R-:W-:Y:S02]  /*3810*/  DADD R26, R4, -R18.reuse ;  /* 0x00000000041a7229 */ /* 0x100fe40000000812 */
[----:B------:R-:W-:-:S10]  /*3820*/  DADD R16, R8, -R18 ;  /* 0x0000000008107229 */ /* 0x000fd40000000812 */
[----:B------:R-:W-:Y:S05]  /*3830*/  @!P0 BRA `(.L_x_51) ;  /* 0x0000000000e08947 */ /* 0x000fea0003800000 */
[-C--:B------:R-:W-:Y:S01]  /*3840*/  DMUL R18, R26, R16.reuse ;  /* 0x000000101a127228 */ /* 0x080fe20000000000 */
[----:B------:R-:W-:Y:S01]  /*3850*/  BSSY.RECONVERGENT B2, `(.L_x_52) ;  /* 0x0000019000027945 */ /* 0x000fe20003800200 */
[----:B------:R-:W-:-:S06]  /*3860*/  DFMA R24, -R6, R16, R14 ;  /* 0x000000100618722b */ /* 0x000fcc000000010e */
[----:B------:R-:W-:-:S08]  /*3870*/  DFMA R18, R6, R6, -R18 ;  /* 0x000000060612722b */ /* 0x000fd00000000812 */
[----:B------:R-:W-:Y:S01]  /*3880*/  DFMA R22, R10, R10, R18 ;  /* 0x0000000a0a16722b */ /* 0x000fe20000000012 */
[----:B------:R-:W-:-:S05]  /*3890*/  IMAD.MOV.U32 R18, RZ, RZ, 0x1 ;  /* 0x00000001ff127424 */ /* 0x000fca00078e00ff */
        /* <DEDUP_REMOVED lines=8> */
[----:B------:R-:W-:Y:S02]  /*3920*/  DFMA R18, R18, R20, R16 ;  /* 0x000000141212722b */ /* 0x000fe40000000010 */
[----:B------:R-:W-:-:S08]  /*3930*/  DADD R20, -RZ, -R24 ;  /* 0x00000000ff147229 */ /* 0x000fd00000000918 */
[----:B------:R-:W-:Y:S02]  /*3940*/  FFMA R0, RZ, R23, R19 ;  /* 0x00000017ff007223 */ /* 0x000fe40000000013 */
[----:B------:R-:W-:-:S03]  /*3950*/  FSETP.GEU.AND P2, PT, |R21|, 6.5827683646048100446e-37, PT ;  /* 0x036000001500780b */ /* 0x000fc60003f4e200 */
[----:B------:R-:W-:-:S13]  /*3960*/  FSETP.GT.AND P0, PT, |R0|, 1.469367938527859385e-39, PT ;  /* 0x001000000000780b */ /* 0x000fda0003f04200 */
[----:B------:R-:W-:Y:S05]  /*3970*/  @P0 BRA P2, `(.L_x_53) ;  /* 0x0000000000180947 */ /* 0x000fea0001000000 */
[----:B------:R-:W-:Y:S01]  /*3980*/  IMAD.MOV.U32 R19, RZ, RZ, R21 ;  /* 0x000000ffff137224 */ /* 0x000fe200078e0015 */
[----:B------:R-:W-:Y:S01]  /*3990*/  MOV R18, R23 ;  /* 0x0000001700127202 */ /* 0x000fe20000000f00 */
[----:B------:R-:W-:Y:S01]  /*39a0*/  IMAD.MOV.U32 R17, RZ, RZ, R22 ;  /* 0x000000ffff117224 */ /* 0x000fe200078e0016 */
[----:B------:R-:W-:-:S07]  /*39b0*/  MOV R16, 0x39d0 ;  /* 0x000039d000107802 */ /* 0x000fce0000000f00 */
[----:B------:R-:W-:Y:S05]  /*39c0*/  CALL.REL.NOINC `($__internal_0_$__cuda_sm20_div_rn_f64_full) ;  /* 0x0000001000347944 */ /* 0x000fea0003c00000 */
[----:B------:R-:W-:-:S07]  /*39d0*/  IMAD.MOV.U32 R19, RZ, RZ, R17 ;  /* 0x000000ffff137224 */ /* 0x000fce00078e0011 */
.L_x_53:
[----:B------:R-:W-:Y:S05]  /*39e0*/  BSYNC.RECONVERGENT B2 ;  /* 0x0000000000027941 */ /* 0x000fea0003800200 */
.L_x_52:
[----:B------:R-:W0:Y:S01]  /*39f0*/  MUFU.RCP64H R17, R11 ;  /* 0x0000000b00117308 */ /* 0x000e220000001800 */
[----:B------:R-:W-:Y:S01]  /*3a00*/  IMAD.MOV.U32 R16, RZ, RZ, 0x1 ;  /* 0x00000001ff107424 */ /* 0x000fe200078e00ff */
[----:B------:R-:W-:Y:S01]  /*3a10*/  DFMA R26, R26, R18, R6 ;  /* 0x000000121a1a722b */ /* 0x000fe20000000006 */
[----:B------:R-:W-:Y:S04]  /*3a20*/  BSSY.RECONVERGENT B2, `(.L_x_54) ;  /* 0x0000016000027945 */ /* 0x000fe80003800200 */
        /* <DEDUP_REMOVED lines=8> */
[----:B------:R-:W-:Y:S01]  /*3ab0*/  DADD R20, -RZ, -R26 ;  /* 0x00000000ff147229 */ /* 0x000fe2000000091a */
[----:B------:R-:W-:Y:S02]  /*3ac0*/  IMAD.MOV.U32 R26, RZ, RZ, R18 ;  /* 0x000000ffff1a7224 */ /* 0x000fe400078e0012 */
[----:B------:R-:W-:-:S05]  /*3ad0*/  IMAD.MOV.U32 R27, RZ, RZ, R19 ;  /* 0x000000ffff1b7224 */ /* 0x000fca00078e0013 */
        /* <DEDUP_REMOVED lines=10> */
.L_x_55:
[----:B------:R-:W-:Y:S05]  /*3b80*/  BSYNC.RECONVERGENT B2 ;  /* 0x0000000000027941 */ /* 0x000fea0003800200 */
.L_x_54:
[----:B------:R-:W-:Y:S02]  /*3b90*/  IMAD.MOV.U32 R28, RZ, RZ, 0x0 ;  /* 0x00000000ff1c7424 */ /* 0x000fe400078e00ff */
[----:B------:R-:W-:Y:S01]  /*3ba0*/  IMAD.MOV.U32 R29, RZ, RZ, 0x3ff00000 ;  /* 0x3ff00000ff1d7424 */ /* 0x000fe200078e00ff */
[----:B------:R-:W-:Y:S06]  /*3bb0*/  BRA `(.L_x_50) ;  /* 0x0000000000747947 */ /* 0x000fec0003800000 */
.L_x_51:
[----:B------:R-:W-:Y:S01]  /*3bc0*/  DMUL R26, R10, R26 ;  /* 0x0000001a0a1a7228 */ /* 0x000fe20000000000 */
[----:B------:R-:W-:Y:S01]  /*3bd0*/  IMAD.MOV.U32 R18, RZ, RZ, 0x1 ;  /* 0x00000001ff127424 */ /* 0x000fe200078e00ff */
[----:B------:R-:W-:Y:S01]  /*3be0*/  DMUL R22, R12, -R16 ;  /* 0x800000100c167228 */ /* 0x000fe20000000000 */
[----:B------:R-:W-:Y:S03]  /*3bf0*/  BSSY.RECONVERGENT B2, `(.L_x_56) ;  /* 0x0000015000027945 */ /* 0x000fe60003800200 */
[----:B------:R-:W0:Y:S06]  /*3c00*/  MUFU.RCP64H R19, R27 ;  /* 0x0000001b00137308 */ /* 0x000e2c0000001800 */
[----:B------:R-:W-:Y:S01]  /*3c10*/  FSETP.GEU.AND P2, PT, |R23|, 6.5827683646048100446e-37, PT ;  /* 0x036000001700780b */ /* 0x000fe20003f4e200 */
[----:B0-----:R-:W-:-:S08]  /*3c20*/  DFMA R20, -R26, R18, 1 ;  /* 0x3ff000001a14742b */ /* 0x001fd00000000112 */
[----:B------:R-:W-:-:S08]  /*3c30*/  DFMA R20, R20, R20, R20 ;  /* 0x000000141414722b */ /* 0x000fd00000000014 */
[----:B------:R-:W-:-:S08]  /*3c40*/  DFMA R20, R18, R20, R18 ;  /* 0x000000141214722b */ /* 0x000fd00000000012 */
[----:B------:R-:W-:-:S08]  /*3c50*/  DFMA R18, -R26, R20, 1 ;  /* 0x3ff000001a12742b */ /* 0x000fd00000000114 */
[----:B------:R-:W-:-:S08]  /*3c60*/  DFMA R18, R20, R18, R20 ;  /* 0x000000121412722b */ /* 0x000fd00000000014 */
[----:B------:R-:W-:-:S08]  /*3c70*/  DMUL R16, R22, R18 ;  /* 0x0000001216107228 */ /* 0x000fd00000000000 */
[----:B------:R-:W-:-:S08]  /*3c80*/  DFMA R20, -R26, R16, R22 ;  /* 0x000000101a14722b */ /* 0x000fd00000000116 */
[----:B------:R-:W-:-:S10]  /*3c90*/  DFMA R18, R18, R20, R16 ;  /* 0x000000141212722b */ /* 0x000fd40000000010 */
[----:B------:R-:W-:-:S05]  /*3ca0*/  FFMA R0, RZ, R27, R19 ;  /* 0x0000001bff007223 */ /* 0x000fca0000000013 */
[----:B------:R-:W-:-:S13]  /*3cb0*/  FSETP.GT.AND P0, PT, |R0|, 1.469367938527859385e-39, PT ;  /* 0x001000000000780b */ /* 0x000fda0003f04200 */
[----:B------:R-:W-:Y:S05]  /*3cc0*/  @P0 BRA P2, `(.L_x_57) ;  /* 0x00000000001c0947 */ /* 0x000fea0001000000 */
[----:B------:R-:W-:Y:S01]  /*3cd0*/  MOV R20, R22 ;  /* 0x0000001600147202 */ /* 0x000fe20000000f00 */
[----:B------:R-:W-:Y:S01]  /*3ce0*/  IMAD.MOV.U32 R19, RZ, RZ, R23 ;  /* 0x000000ffff137224 */ /* 0x000fe200078e0017 */
[----:B------:R-:W-:Y:S01]  /*3cf0*/  MOV R16, 0x3d30 ;  /* 0x00003d3000107802 */ /* 0x000fe20000000f00 */
[----:B------:R-:W-:Y:S02]  /*3d00*/  IMAD.MOV.U32 R17, RZ, RZ, R26 ;  /* 0x000000ffff117224 */ /* 0x000fe400078e001a */
[----:B------:R-:W-:-:S07]  /*3d10*/  IMAD.MOV.U32 R18, RZ, RZ, R27 ;  /* 0x000000ffff127224 */ /* 0x000fce00078e001b */
[----:B------:R-:W-:Y:S05]  /*3d20*/  CALL.REL.NOINC `($__internal_0_$__cuda_sm20_div_rn_f64_full) ;  /* 0x0000000c005c7944 */ /* 0x000fea0003c00000 */
[----:B------:R-:W-:-:S07]  /*3d30*/  IMAD.MOV.U32 R19, RZ, RZ, R17 ;  /* 0x000000ffff137224 */ /* 0x000fce00078e0011 */
.L_x_57:
[----:B------:R-:W-:Y:S05]  /*3d40*/  BSYNC.RECONVERGENT B2 ;  /* 0x0000000000027941 */ /* 0x000fea0003800200 */
.L_x_56:
[----:B------:R-:W-:Y:S01]  /*3d50*/  IMAD.MOV.U32 R26, RZ, RZ, R18 ;  /* 0x000000ffff1a7224 */ /* 0x000fe200078e0012 */
[----:B------:R-:W-:Y:S01]  /*3d60*/  MOV R27, R19 ;  /* 0x00000013001b7202 */ /* 0x000fe20000000f00 */
[----:B------:R-:W-:Y:S02]  /*3d70*/  IMAD.MOV.U32 R16, RZ, RZ, 0x0 ;  /* 0x00000000ff107424 */ /* 0x000fe400078e00ff */
[----:B------:R-:W-:-:S07]  /*3d80*/  IMAD.MOV.U32 R17, RZ, RZ, 0x3ff00000 ;  /* 0x3ff00000ff117424 */ /* 0x000fce00078e00ff */
.L_x_50:
[----:B------:R-:W-:Y:S05]  /*3d90*/  BSYNC.RECONVERGENT B0 ;  /* 0x0000000000007941 */ /* 0x000fea0003800200 */
.L_x_49:
[----:B------:R-:W-:Y:S01]  /*3da0*/  STG.E.64 desc[UR4][R2.64+0x8], R16 ;  /* 0x0000081002007986 */ /* 0x000fe2000c101b04 */
[----:B------:R-:W-:Y:S01]  /*3db0*/  BSSY.RECONVERGENT B0, `(.L_x_58) ;  /* 0x0000066000007945 */ /* 0x000fe20003800200 */
[----:B------:R-:W-:Y:S01]  /*3dc0*/  IMAD.MOV.U32 R30, RZ, RZ, 0x0 ;  /* 0x00000000ff1e7424 */ /* 0x000fe200078e00ff */
[----:B------:R-:W-:Y:S01]  /*3dd0*/  CS2R R18, SRZ ;  /* 0x0000000000127805 */ /* 0x000fe2000001ff00 */
[----:B------:R0:W-:Y:S01]  /*3de0*/  STG.E.64 desc[UR4][R2.64], R26 ;  /* 0x0000001a02007986 */ /* 0x0001e2000c101b04 */
[----:B------:R-:W-:-:S03]  /*3df0*/  IMAD.MOV.U32 R31, RZ, RZ, 0x3ff00000 ;  /* 0x3ff00000ff1f7424 */ /* 0x000fc600078e00ff */
[----:B------:R1:W-:Y:S01]  /*3e00*/  STG.E.64 desc[UR4][R2.64+0x10], R28 ;  /* 0x0000101c02007986 */ /* 0x0003e2000c101b04 */
[----:B0-----:R-:W-:Y:S01]  /*3e10*/  DMUL R26, R10, R10 ;  /* 0x0000000a0a1a7228 */ /* 0x001fe20000000000 */
[----:B-1----:R-:W-:Y:S01]  /*3e20*/  CS2R R28, SRZ ;  /* 0x00000000001c7805 */ /* 0x002fe2000001ff00 */
[----:B------:R-:W-:Y:S09]  /*3e30*/  @!P1 BRA `(.L_x_59) ;  /* 0x0000000400749947 */ /* 0x000ff20003800000 */
[----:B------:R-:W-:Y:S01]  /*3e40*/  UMOV UR6, 0xa0b5ed8d ;  /* 0xa0b5ed8d00067882 */ /* 0x000fe20000000000 */
[----:B------:R-:W-:Y:S01]  /*3e50*/  UMOV UR7, 0x3eb0c6f7 ;  /* 0x3eb0c6f700077882 */ /* 0x000fe20000000000 */
[--C-:B------:R-:W-:Y:S02]  /*3e60*/  DADD R30, R4, -R32.reuse ;  /* 0x00000000041e7229 */ /* 0x100fe40000000820 */
[----:B------:R-:W-:Y:S02]  /*3e70*/  DSETP.GT.AND P0, PT, |R6|, UR6, PT ;  /* 0x0000000606007e2a */ /* 0x000fe4000bf04200 */
[----:B------:R-:W-:-:S12]  /*3e80*/  DADD R16, R8, -R32 ;  /* 0x0000000008107229 */ /* 0x000fd80000000820 */
[----:B------:R-:W-:Y:S05]  /*3e90*/  @!P0 BRA `(.L_x_60) ;  /* 0x0000000000e88947 */ /* 0x000fea0003800000 */
[-C--:B------:R-:W-:Y:S01]  /*3ea0*/  DMUL R18, R30, R16.reuse ;  /* 0x000000101e127228 */ /* 0x080fe20000000000 */
[----:B------:R-:W-:Y:S01]  /*3eb0*/  BSSY.RECONVERGENT B2, `(.L_x_61) ;  /* 0x0000019000027945 */ /* 0x000fe20003800200 */
[----:B------:R-:W-:-:S06]  /*3ec0*/  DFMA R24, -R6, R16, R14 ;  /* 0x000000100618722b */ /* 0x000fcc000000010e */
[----:B------:R-:W-:-:S08]  /*3ed0*/  DFMA R18, R6, R6, -R18 ;  /* 0x000000060612722b */ /* 0x000fd00000000812 */
[----:B------:R-:W-:Y:S01]  /*3ee0*/  DADD R22, R26, R18 ;  /* 0x000000001a167229 */ /* 0x000fe20000000012 */
        /* <DEDUP_REMOVED lines=15> */
[----:B------:R-:W-:Y:S01]  /*3fe0*/  MOV R19, R21 ;  /* 0x0000001500137202 */ /* 0x000fe20000000f00 */
[----:B------:R-:W-:Y:S01]  /*3ff0*/  IMAD.MOV.U32 R17, RZ, RZ, R22 ;  /* 0x000000ffff117224 */ /* 0x000fe200078e0016 */
[----:B------:R-:W-:Y:S01]  /*4000*/  MOV R16, 0x4030 ;  /* 0x0000403000107802 */ /* 0x000fe20000000f00 */
[----:B------:R-:W-:-:S07]  /*4010*/  IMAD.MOV.U32 R18, RZ, RZ, R23 ;  /* 0x000000ffff127224 */ /* 0x000fce00078e0017 */
[----:B------:R-:W-:Y:S05]  /*4020*/  CALL.REL.NOINC `($__internal_0_$__cuda_sm20_div_rn_f64_full) ;  /* 0x00000008009c7944 */ /* 0x000fea0003c00000 */
[----:B------:R-:W-:-:S07]  /*4030*/  IMAD.MOV.U32 R19, RZ, RZ, R17 ;  /* 0x000000ffff137224 */ /* 0x000fce00078e0011 */
.L_x_62:
[----:B------:R-:W-:Y:S05]  /*4040*/  BSYNC.RECONVERGENT B2 ;  /* 0x0000000000027941 */ /* 0x000fea0003800200 */
.L_x_61:
        /* <DEDUP_REMOVED lines=13> */
[----:B------:R-:W-:Y:S01]  /*4120*/  IMAD.MOV.U32 R30, RZ, RZ, R18 ;  /* 0x000000ffff1e7224 */ /* 0x000fe200078e0012 */
[----:B------:R-:W-:-:S06]  /*4130*/  MOV R31, R19 ;  /* 0x00000013001f7202 */ /* 0x000fcc0000000f00 */
[----:B------:R-:W-:Y:S02]  /*4140*/  FFMA R0, RZ, R11, R17 ;  /* 0x0000000bff007223 */ /* 0x000fe40000000011 */
[----:B------:R-:W-:-:S03]  /*4150*/  FSETP.GEU.AND P2, PT, |R21|, 6.5827683646048100446e-37, PT ;  /* 0x036000001500780b */ /* 0x000fc60003f4e200 */
[----:B------:R-:W-:-:S13]  /*4160*/  FSETP.GT.AND P0, PT, |R0|, 1.469367938527859385e-39, PT ;  /* 0x001000000000780b */ /* 0x000fda0003f04200 */
[----:B------:R-:W-:Y:S05]  /*4170*/  @P0 BRA P2, `(.L_x_64) ;  /* 0x0000000000180947 */ /* 0x000fea0001000000 */
[----:B------:R-:W-:Y:S01]  /*4180*/  IMAD.MOV.U32 R19, RZ, RZ, R21 ;  /* 0x000000ffff137224 */ /* 0x000fe200078e0015 */
[----:B------:R-:W-:Y:S01]  /*4190*/  MOV R16, 0x41d0 ;  /* 0x000041d000107802 */ /* 0x000fe20000000f00 */
[----:B------:R-:W-:Y:S02]  /*41a0*/  IMAD.MOV.U32 R17, RZ, RZ, R10 ;  /* 0x000000ffff117224 */ /* 0x000fe400078e000a */
[----:B------:R-:W-:-:S07]  /*41b0*/  IMAD.MOV.U32 R18, RZ, RZ, R11 ;  /* 0x000000ffff127224 */ /* 0x000fce00078e000b */
[----:B------:R-:W-:Y:S05]  /*41c0*/  CALL.REL.NOINC `($__internal_0_$__cuda_sm20_div_rn_f64_full) ;  /* 0x0000000800347944 */ /* 0x000fea0003c00000 */
[----:B------:R-:W-:-:S07]  /*41d0*/  IMAD.MOV.U32 R16, RZ, RZ, R18 ;  /* 0x000000ffff107224 */ /* 0x000fce00078e0012 */
.L_x_64:
[----:B------:R-:W-:Y:S05]  /*41e0*/  BSYNC.RECONVERGENT B2 ;  /* 0x0000000000027941 */ /* 0x000fea0003800200 */
.L_x_63:
[----:B------:R-:W-:Y:S01]  /*41f0*/  IMAD.MOV.U32 R18, RZ, RZ, R16 ;  /* 0x000000ffff127224 */ /* 0x000fe200078e0010 */
[----:B------:R-:W-:Y:S01]  /*4200*/  MOV R19, R17 ;  /* 0x0000001100137202 */ /* 0x000fe20000000f00 */
[----:B------:R-:W-:Y:S02]  /*4210*/  IMAD.MOV.U32 R28, RZ, RZ, 0x0 ;  /* 0x00000000ff1c7424 */ /* 0x000fe400078e00ff */
[----:B------:R-:W-:Y:S01]  /*4220*/  IMAD.MOV.U32 R29, RZ, RZ, 0x3ff00000 ;  /* 0x3ff00000ff1d7424 */ /* 0x000fe200078e00ff */
[----:B------:R-:W-:Y:S06]  /*4230*/  BRA `(.L_x_59) ;  /* 0x0000000000747947 */ /* 0x000fec0003800000 */
.L_x_60:
        /* <DEDUP_REMOVED lines=17> */
[----:B------:R-:W-:Y:S01]  /*4350*/  IMAD.MOV.U32 R20, RZ, RZ, R22 ;  /* 0x000000ffff147224 */ /* 0x000fe200078e0016 */
[----:B------:R-:W-:Y:S01]  /*4360*/  MOV R17, R30 ;  /* 0x0000001e00117202 */ /* 0x000fe20000000f00 */
[----:B------:R-:W-:Y:S01]  /*4370*/  IMAD.MOV.U32 R19, RZ, RZ, R23 ;  /* 0x000000ffff137224 */ /* 0x000fe200078e0017 */
[----:B------:R-:W-:Y:S01]  /*4380*/  MOV R16, 0x43b0 ;  /* 0x000043b000107802 */ /* 0x000fe20000000f00 */
[----:B------:R-:W-:-:S07]  /*4390*/  IMAD.MOV.U32 R18, RZ, RZ, R31 ;  /* 0x000000ffff127224 */ /* 0x000fce00078e001f */
[----:B------:R-:W-:Y:S05]  /*43a0*/  CALL.REL.NOINC `($__internal_0_$__cuda_sm20_div_rn_f64_full) ;  /* 0x0000000400bc7944 */ /* 0x000fea0003c00000 */
[----:B------:R-:W-:-:S07]  /*43b0*/  IMAD.MOV.U32 R19, RZ, RZ, R17 ;  /* 0x000000ffff137224 */ /* 0x000fce00078e0011 */
.L_x_66:
[----:B------:R-:W-:Y:S05]  /*43c0*/  BSYNC.RECONVERGENT B2 ;  /* 0x0000000000027941 */ /* 0x000fea0003800200 */
.L_x_65:
[----:B------:R-:W-:Y:S02]  /*43d0*/  IMAD.MOV.U32 R30, RZ, RZ, R18 ;  /* 0x000000ffff1e7224 */ /* 0x000fe400078e0012 */
[----:B------:R-:W-:Y:S01]  /*43e0*/  IMAD.MOV.U32 R31, RZ, RZ, R19 ;  /* 0x000000ffff1f7224 */ /* 0x000fe200078e0013 */
[----:B------:R-:W-:Y:S01]  /*43f0*/  MOV R19, 0x3ff00000 ;  /* 0x3ff0000000137802 */ /* 0x000fe20000000f00 */
[----:B------:R-:W-:-:S07]  /*4400*/  IMAD.MOV.U32 R18, RZ, RZ, 0x0 ;  /* 0x00000000ff127424 */ /* 0x000fce00078e00ff */
.L_x_59:
[----:B------:R-:W-:Y:S05]  /*4410*/  BSYNC.RECONVERGENT B0 ;  /* 0x0000000000007941 */ /* 0x000fea0003800200 */
.L_x_58:
[----:B------:R-:W-:Y:S01]  /*4420*/  STG.E.64 desc[UR4][R2.64+0x20], R30 ;  /* 0x0000201e02007986 */ /* 0x000fe2000c101b04 */
[----:B------:R-:W-:Y:S01]  /*4430*/  BSSY.RECONVERGENT B0, `(.L_x_67) ;  /* 0x0000062000007945 */ /* 0x000fe20003800200 */
[--C-:B------:R-:W-:Y:S01]  /*4440*/  DADD R4, R4, -R34.reuse ;  /* 0x0000000004047229 */ /* 0x100fe20000000822 */
[----:B------:R-:W-:Y:S01]  /*4450*/  CS2R R16, SRZ ;  /* 0x0000000000107805 */ /* 0x000fe2000001ff00 */
[----:B------:R-:W-:Y:S01]  /*4460*/  STG.E.64 desc[UR4][R2.64+0x28], R18 ;  /* 0x0000281202007986 */ /* 0x000fe2000c101b04 */
[----:B------:R-:W-:Y:S01]  /*4470*/  DADD R34, R8, -R34 ;  /* 0x0000000008227229 */ /* 0x000fe20000000822 */
[----:B------:R-:W-:Y:S02]  /*4480*/  IMAD.MOV.U32 R8, RZ, RZ, 0x0 ;  /* 0x00000000ff087424 */ /* 0x000fe400078e00ff */
[----:B------:R0:W-:Y:S01]  /*4490*/  STG.E.64 desc[UR4][R2.64+0x30], R28 ;  /* 0x0000301c02007986 */ /* 0x0001e2000c101b04 */
[----:B------:R-:W-:Y:S01]  /*44a0*/  IMAD.MOV.U32 R9, RZ, RZ, 0x3ff00000 ;  /* 0x3ff00000ff097424 */ /* 0x000fe200078e00ff */
[----:B0-----:R-:W-:Y:S01]  /*44b0*/  CS2R R28, SRZ ;  /* 0x00000000001c7805 */ /* 0x001fe2000001ff00 */
[----:B------:R-:W-:Y:S06]  /*44c0*/  @!P1 BRA `(.L_x_68) ;  /* 0x0000000400609947 */ /* 0x000fec0003800000 */
[----:B------:R-:W-:Y:S01]  /*44d0*/  UMOV UR6, 0xa0b5ed8d ;  /* 0xa0b5ed8d00067882 */ /* 0x000fe20000000000 */
[----:B------:R-:W-:Y:S02]  /*44e0*/  UMOV UR7, 0x3eb0c6f7 ;  /* 0x3eb0c6f700077882 */ /* 0x000fe40000000000 */
[----:B------:R-:W-:-:S14]  /*44f0*/  DSETP.GT.AND P0, PT, |R6|, UR6, PT ;  /* 0x0000000606007e2a */ /* 0x000fdc000bf04200 */
        /* <DEDUP_REMOVED lines=14> */
[--C-:B------:R-:W-:Y:S02]  /*45e0*/  DFMA R14, -R26, R12, -R18.reuse ;  /* 0x0000000c1a0e722b */ /* 0x100fe40000000912 */
[----:B------:R-:W-:-:S06]  /*45f0*/  DADD R18, -RZ, -R18 ;  /* 0x00000000ff127229 */ /* 0x000fcc0000000912 */
[----:B------:R-:W-:-:S04]  /*4600*/  DFMA R8, R8, R14, R12 ;  /* 0x0000000e0808722b */ /* 0x000fc8000000000c */
[----:B------:R-:W-:-:S06]  /*4610*/  FSETP.GEU.AND P1, PT, |R19|, 6.5827683646048100446e-37, PT ;  /* 0x036000001300780b */ /* 0x000fcc0003f2e200 */
[----:B------:R-:W-:-:S05]  /*4620*/  FFMA R0, RZ, R27, R9 ;  /* 0x0000001bff007223 */ /* 0x000fca0000000009 */
[----:B------:R-:W-:-:S13]  /*4630*/  FSETP.GT.AND P0, PT, |R0|, 1.469367938527859385e-39, PT ;  /* 0x001000000000780b */ /* 0x000fda0003f04200 */
[----:B------:R-:W-:Y:S05]  /*4640*/  @P0 BRA P1, `(.L_x_71) ;  /* 0x00000000001c0947 */ /* 0x000fea0000800000 */
[----:B------:R-:W-:Y:S01]  /*4650*/  IMAD.MOV.U32 R20, RZ, RZ, R18 ;  /* 0x000000ffff147224 */ /* 0x000fe200078e0012 */
[----:B------:R-:W-:Y:S01]  /*4660*/  MOV R18, R27 ;  /* 0x0000001b00127202 */ /* 0x000fe20000000f00 */
[----:B------:R-:W-:Y:S01]  /*4670*/  IMAD.MOV.U32 R17, RZ, RZ, R26 ;  /* 0x000000ffff117224 */ /* 0x000fe200078e001a */
[----:B------:R-:W-:-:S07]  /*4680*/  MOV R16, 0x46a0 ;  /* 0x000046a000107802 */ /* 0x000fce0000000f00 */
[----:B------:R-:W-:Y:S05]  /*4690*/  CALL.REL.NOINC `($__internal_0_$__cuda_sm20_div_rn_f64_full) ;  /* 0x0000000400007944 */ /* 0x000fea0003c00000 */
[----:B------:R-:W-:Y:S02]  /*46a0*/  IMAD.MOV.U32 R8, RZ, RZ, R18 ;  /* 0x000000ffff087224 */ /* 0x000fe400078e0012 */
[----:B------:R-:W-:-:S07]  /*46b0*/  IMAD.MOV.U32 R9, RZ, RZ, R17 ;  /* 0x000000ffff097224 */ /* 0x000fce00078e0011 */
.L_x_71:
[----:B------:R-:W-:Y:S05]  /*46c0*/  BSYNC.RECONVERGENT B2 ;  /* 0x0000000000027941 */ /* 0x000fea0003800200 */
.L_x_70:
[----:B------:R-:W0:Y:S01]  /*46d0*/  MUFU.RCP64H R13, R11 ;  /* 0x0000000b000d7308 */ /* 0x000e220000001800 */
[----:B------:R-:W-:Y:S01]  /*46e0*/  IMAD.MOV.U32 R12, RZ, RZ, 0x1 ;  /* 0x00000001ff0c7424 */ /* 0x000fe200078e00ff */
[----:B------:R-:W-:Y:S01]  /*46f0*/  DFMA R6, R4, R8, R6 ;  /* 0x000000080406722b */ /* 0x000fe20000000006 */
[----:B------:R-:W-:Y:S07]  /*4700*/  BSSY.RECONVERGENT B2, `(.L_x_72) ;  /* 0x0000014000027945 */ /* 0x000fee0003800200 */
[----:B------:R-:W-:-:S02]  /*4710*/  DADD R20, -RZ, -R6 ;  /* 0x00000000ff147229 */ /* 0x000fc40000000906 */
[----:B0-----:R-:W-:-:S08]  /*4720*/  DFMA R14, -R10, R12, 1 ;  /* 0x3ff000000a0e742b */ /* 0x001fd0000000010c */
[----:B------:R-:W-:Y:S01]  /*4730*/  FSETP.GEU.AND P1, PT, |R21|, 6.5827683646048100446e-37, PT ;  /* 0x036000001500780b */ /* 0x000fe20003f2e200 */
        /* <DEDUP_REMOVED lines=16> */
.L_x_73:
[----:B------:R-:W-:Y:S05]  /*4840*/  BSYNC.RECONVERGENT B2 ;  /* 0x0000000000027941 */ /* 0x000fea0003800200 */
.L_x_72:
[----:B------:R-:W-:Y:S02]  /*4850*/  IMAD.MOV.U32 R16, RZ, RZ, R18 ;  /* 0x000000ffff107224 */ /* 0x000fe400078e0012 */
[----:B------:R-:W-:Y:S02]  /*4860*/  IMAD.MOV.U32 R17, RZ, RZ, R19 ;  /* 0x000000ffff117224 */ /* 0x000fe400078e0013 */
[----:B------:R-:W-:Y:S02]  /*4870*/  IMAD.MOV.U32 R28, RZ, RZ, 0x0 ;  /* 0x00000000ff1c7424 */ /* 0x000fe400078e00ff */
[----:B------:R-:W-:Y:S01]  /*4880*/  IMAD.MOV.U32 R29, RZ, RZ, 0x3ff00000 ;  /* 0x3ff00000ff1d7424 */ /* 0x000fe200078e00ff */
[----:B------:R-:W-:Y:S06]  /*4890*/  BRA `(.L_x_68) ;  /* 0x00000000006c7947 */ /* 0x000fec0003800000 */
.L_x_69:
[----:B------:R-:W-:Y:S01]  /*48a0*/  DMUL R10, R10, R4 ;  /* 0x000000040a0a7228 */ /* 0x000fe20000000000 */
[----:B------:R-:W-:Y:S01]  /*48b0*/  BSSY.RECONVERGENT B2, `(.L_x_74) ;  /* 0x0000017000027945 */ /* 0x000fe20003800200 */
[----:B------:R-:W-:Y:S01]  /*48c0*/  MOV R4, 0x1 ;  /* 0x0000000100047802 */ /* 0x000fe20000000f00 */
[----:B------:R-:W-:-:S03]  /*48d0*/  DMUL R18, R12, -R34 ;  /* 0x800000220c127228 */ /* 0x000fc60000000000 */
[----:B------:R-:W0:Y:S07]  /*48e0*/  MUFU.RCP64H R5, R11 ;  /* 0x0000000b00057308 */ /* 0x000e2e0000001800 */
        /* <DEDUP_REMOVED lines=13> */
[----:B------:R-:W-:Y:S01]  /*49c0*/  MOV R16, 0x4a00 ;  /* 0x00004a0000107802 */ /* 0x000fe20000000f00 */
[----:B------:R-:W-:Y:S02]  /*49d0*/  IMAD.MOV.U32 R17, RZ, RZ, R10 ;  /* 0x000000ffff117224 */ /* 0x000fe400078e000a */
[----:B------:R-:W-:-:S07]  /*49e0*/  IMAD.MOV.U32 R18, RZ, RZ, R11 ;  /* 0x000000ffff127224 */ /* 0x000fce00078e000b */
[----:B------:R-:W-:Y:S05]  /*49f0*/  CALL.REL.NOINC `($__internal_0_$__cuda_sm20_div_rn_f64_full) ;  /* 0x0000000000287944 */ /* 0x000fea0003c00000 */
[----:B------:R-:W-:Y:S02]  /*4a00*/  IMAD.MOV.U32 R8, RZ, RZ, R18 ;  /* 0x000000ffff087224 */ /* 0x000fe400078e0012 */
[----:B------:R-:W-:-:S07]  /*4a10*/  IMAD.MOV.U32 R9, RZ, RZ, R17 ;  /* 0x000000ffff097224 */ /* 0x000fce00078e0011 */
.L_x_75:
[----:B------:R-:W-:Y:S05]  /*4a20*/  BSYNC.RECONVERGENT B2 ;  /* 0x0000000000027941 */ /* 0x000fea0003800200 */
.L_x_74:
[----:B------:R-:W-:Y:S01]  /*4a30*/  MOV R16, 0x0 ;  /* 0x0000000000107802 */ /* 0x000fe20000000f00 */
[----:B------:R-:W-:-:S07]  /*4a40*/  IMAD.MOV.U32 R17, RZ, RZ, 0x3ff00000 ;  /* 0x3ff00000ff117424 */ /* 0x000fce00078e00ff */
.L_x_68:
[----:B------:R-:W-:Y:S05]  /*4a50*/  BSYNC.RECONVERGENT B0 ;  /* 0x0000000000007941 */ /* 0x000fea0003800200 */
.L_x_67:
[----:B------:R-:W-:Y:S04]  /*4a60*/  STG.E.64 desc[UR4][R2.64+0x40], R8 ;  /* 0x0000400802007986 */ /* 0x000fe8000c101b04 */
[----:B------:R-:W-:Y:S04]  /*4a70*/  STG.E.64 desc[UR4][R2.64+0x48], R16 ;  /* 0x0000481002007986 */ /* 0x000fe8000c101b04 */
[----:B------:R-:W-:Y:S01]  /*4a80*/  STG.E.64 desc[UR4][R2.64+0x50], R28 ;  /* 0x0000501c02007986 */ /* 0x000fe2000c101b04 */
[----:B------:R-:W-:Y:S05]  /*4a90*/  EXIT ;  /* 0x000000000000794d */ /* 0x000fea0003800000 */
        .weak           $__internal_0_$__cuda_sm20_div_rn_f64_full
        .type           $__internal_0_$__cuda_sm20_div_rn_f64_full,@function
        .size           $__internal_0_$__cuda_sm20_div_rn_f64_full,($__internal_1_$__cuda_sm20_dsqrt_rn_f64_mediumpath_v1 - $__internal_0_$__cuda_sm20_div_rn_f64_full)
$__internal_0_$__cuda_sm20_div_rn_f64_full:
[C---:B------:R-:W-:Y:S01]  /*4aa0*/  FSETP.GEU.AND P0, PT, |R18|.reuse, 1.469367938527859385e-39, PT ;  /* 0x001000001200780b */ /* 0x040fe20003f0e200 */
[--C-:B------:R-:W-:Y:S01]  /*4ab0*/  IMAD.MOV.U32 R22, RZ, RZ, R17.reuse ;  /* 0x000000ffff167224 */ /* 0x100fe200078e0011 */
[----:B------:R-:W-:Y:S01]  /*4ac0*/  LOP3.LUT R24, R18, 0x800fffff, RZ, 0xc0, !PT ;  /* 0x800fffff12187812 */ /* 0x000fe200078ec0ff */
[----:B------:R-:W-:Y:S01]  /*4ad0*/  IMAD.MOV.U32 R23, RZ, RZ, R18 ;  /* 0x000000ffff177224 */ /* 0x000fe200078e0012 */
[----:B------:R-:W-:Y:S01]  /*4ae0*/  MOV R37, R19 ;  /* 0x0000001300257202 */ /* 0x000fe20000000f00 */
[----:B------:R-:W-:Y:S01]  /*4af0*/  IMAD.MOV.U32 R38, RZ, RZ, 0x1 ;  /* 0x00000001ff267424 */ /* 0x000fe200078e00ff */
[----:B------:R-:W-:Y:S01]  /*4b00*/  LOP3.LUT R25, R24, 0x3ff00000, RZ, 0xfc, !PT ;  /* 0x3ff0000018197812 */ /* 0x000fe200078efcff */
[----:B------:R-:W-:Y:S01]  /*4b10*/  IMAD.MOV.U32 R24, RZ, RZ, R17 ;  /* 0x000000ffff187224 */ /* 0x000fe200078e0011 */
[C---:B------:R-:W-:Y:S01]  /*4b20*/  FSETP.GEU.AND P3, PT, |R37|.reuse, 1.469367938527859385e-39, PT ;  /* 0x001000002500780b */ /* 0x040fe20003f6e200 */
[----:B------:R-:W-:Y:S01]  /*4b30*/  IMAD.MOV.U32 R36, RZ, RZ, R20 ;  /* 0x000000ffff247224 */ /* 0x000fe200078e0014 */
[----:B------:R-:W-:Y:S01]  /*4b40*/  LOP3.LUT R17, R37, 0x7ff00000, RZ, 0xc0, !PT ;  /* 0x7ff0000025117812 */ /* 0x000fe200078ec0ff */
[----:B------:R-:W-:Y:S01]  /*4b50*/  BSSY.RECONVERGENT B1, `(.L_x_76) ;  /* 0x0000055000017945 */ /* 0x000fe20003800200 */
[----:B------:R-:W-:Y:S01]  /*4b60*/  LOP3.LUT R19, R18, 0x7ff00000, RZ, 0xc0, !PT ;  /* 0x7ff0000012137812 */ /* 0x000fe200078ec0ff */
[----:B------:R-:W-:Y:S01]  /*4b70*/  @!P0 DMUL R24, R22, 8.98846567431157953865e+307 ;  /* 0x7fe0000016188828 */ /* 0x000fe20000000000 */
[----:B------:R-:W-:-:S02]  /*4b80*/  IMAD.MOV.U32 R18, RZ, RZ, 0x1ca00000 ;  /* 0x1ca00000ff127424 */ /* 0x000fc400078e00ff */
[----:B------:R-:W-:-:S03]  /*4b90*/  ISETP.GE.U32.AND P2, PT, R17, R19, PT ;  /* 0x000000131100720c */ /* 0x000fc60003f46070 */
[----:B------:R-:W0:Y:S02]  /*4ba0*/  MUFU.RCP64H R39, R25 ;  /* 0x0000001900277308 */ /* 0x000e240000001800 */
[----:B------:R-:W-:Y:S01]  /*4bb0*/  @!P3 LOP3.LUT R20, R23, 0x7ff00000, RZ, 0xc0, !PT ;  /* 0x7ff000001714b812 */ /* 0x000fe200078ec0ff */
[----:B------:R-:W-:Y:S01]  /*4bc0*/  @!P3 IMAD.MOV.U32 R40, RZ, RZ, RZ ;  /* 0x000000ffff28b224 */ /* 0x000fe200078e00ff */
[----:B------:R-:W-:Y:S02]  /*4bd0*/  @!P0 LOP3.LUT R19, R25, 0x7ff00000, RZ, 0xc0, !PT ;  /* 0x7ff0000019138812 */ /* 0x000fe400078ec0ff */
[----:B------:R-:W-:Y:S02]  /*4be0*/  @!P3 ISETP.GE.U32.AND P4, PT, R17, R20, PT ;  /* 0x000000141100b20c */ /* 0x000fe40003f86070 */
[C---:B------:R-:W-:Y:S02]  /*4bf0*/  SEL R20, R18.reuse, 0x63400000, !P2 ;  /* 0x6340000012147807 */ /* 0x040fe40005000000 */
[----:B------:R-:W-:-:S04]  /*4c00*/  @!P3 SEL R21, R18, 0x63400000, !P4 ;  /* 0x634000001215b807 */ /* 0x000fc80006000000 */
[----:B------:R-:W-:Y:S01]  /*4c10*/  @!P3 LOP3.LUT R21, R21, 0x80000000, R37, 0xf8, !PT ;  /* 0x800000001515b812 */ /* 0x000fe200078ef825 */
[----:B0-----:R-:W-:-:S03]  /*4c20*/  DFMA R42, R38, -R24, 1 ;  /* 0x3ff00000262a742b */ /* 0x001fc60000000818 */
[----:B------:R-:W-:-:S05]  /*4c30*/  @!P3 LOP3.LUT R41, R21, 0x100000, RZ, 0xfc, !PT ;  /* 0x001000001529b812 */ /* 0x000fca00078efcff */
[----:B------:R-:W-:-:S08]  /*4c40*/  DFMA R42, R42, R42, R42 ;  /* 0x0000002a2a2a722b */ /* 0x000fd0000000002a */
[----:B------:R-:W-:Y:S01]  /*4c50*/  DFMA R42, R38, R42, R38 ;  /* 0x0000002a262a722b */ /* 0x000fe20000000026 */
[----:B------:R-:W-:Y:S01]  /*4c60*/  LOP3.LUT R39, R20, 0x800fffff, R37, 0xf8, !PT ;  /* 0x800fffff14277812 */ /* 0x000fe200078ef825 */
[----:B------:R-:W-:-:S06]  /*4c70*/  IMAD.MOV.U32 R38, RZ, RZ, R36 ;  /* 0x000000ffff267224 */ /* 0x000fcc00078e0024 */
[----:B------:R-:W-:Y:S02]  /*4c80*/  DFMA R20, R42, -R24, 1 ;  /* 0x3ff000002a14742b */ /* 0x000fe40000000818 */
[----:B------:R-:W-:-:S06]  /*4c90*/  @!P3 DFMA R38, R38, 2, -R40 ;  /* 0x400000002626b82b */ /* 0x000fcc0000000828 */
[----:B------:R-:W-:Y:S01]  /*4ca0*/  DFMA R42, R42, R20, R42 ;  /* 0x000000142a2a722b */ /* 0x000fe2000000002a */
[----:B------:R-:W-:-:S03]  /*4cb0*/  IMAD.MOV.U32 R20, RZ, RZ, R17 ;  /* 0x000000ffff147224 */ /* 0x000fc600078e0011 */
[----:B------:R-:W-:-:S04]  /*4cc0*/  @!P3 LOP3.LUT R20, R39, 0x7ff00000, RZ, 0xc0, !PT ;  /* 0x7ff000002714b812 */ /* 0x000fc800078ec0ff */
[----:B------:R-:W-:Y:S01]  /*4cd0*/  IADD3 R21, PT, PT, R20, -0x1, RZ ;  /* 0xffffffff14157810 */ /* 0x000fe20007ffe0ff */
[----:B------:R-:W-:-:S03]  /*4ce0*/  DMUL R40, R42, R38 ;  /* 0x000000262a287228 */ /* 0x000fc60000000000 */
[----:B------:R-:W-:Y:S01]  /*4cf0*/  ISETP.GT.U32.AND P0, PT, R21, 0x7feffffe, PT ;  /* 0x7feffffe1500780c */ /* 0x000fe20003f04070 */
[----:B------:R-:W-:-:S04]  /*4d00*/  VIADD R21, R19, 0xffffffff ;  /* 0xffffffff13157836 */ /* 0x000fc80000000000 */
[----:B------:R-:W-:Y:S01]  /*4d10*/  DFMA R44, R40, -R24, R38 ;  /* 0x80000018282c722b */ /* 0x000fe20000000026 */
[----:B------:R-:W-:-:S07]  /*4d20*/  ISETP.GT.U32.OR P0, PT, R21, 0x7feffffe, P0 ;  /* 0x7feffffe1500780c */ /* 0x000fce0000704470 */
[----:B------:R-:W-:-:S06]  /*4d30*/  DFMA R40, R42, R44, R40 ;  /* 0x0000002c2a28722b */ /* 0x000fcc0000000028 */
[----:B------:R-:W-:Y:S05]  /*4d40*/  @P0 BRA `(.L_x_77) ;  /* 0x0000000000740947 */ /* 0x000fea0003800000 */
[----:B------:R-:W-:-:S04]  /*4d50*/  LOP3.LUT R19, R23, 0x7ff00000, RZ, 0xc0, !PT ;  /* 0x7ff0000017137812 */ /* 0x000fc800078ec0ff */
[CC--:B------:R-:W-:Y:S02]  /*4d60*/  VIADDMNMX R20, R17.reuse, -R19.reuse, 0xb9600000, !PT ;  /* 0xb960000011147446 */ /* 0x0c0fe40007800913 */
[----:B------:R-:W-:Y:S02]  /*4d70*/  ISETP.GE.U32.AND P0, PT, R17, R19, PT ;  /* 0x000000131100720c */ /* 0x000fe40003f06070 */
[----:B------:R-:W-:Y:S02]  /*4d80*/  VIMNMX R20, PT, PT, R20, 0x46a00000, PT ;  /* 0x46a0000014147848 */ /* 0x000fe40003fe0100 */
[----:B------:R-:W-:-:S05]  /*4d90*/  SEL R18, R18, 0x63400000, !P0 ;  /* 0x6340000012127807 */ /* 0x000fca0004000000 */
[----:B------:R-:W-:Y:S02]  /*4da0*/  IMAD.IADD R18, R20, 0x1, -R18 ;  /* 0x0000000114127824 */ /* 0x000fe400078e0a12 */
[----:B------:R-:W-:Y:S02]  /*4db0*/  IMAD.MOV.U32 R20, RZ, RZ, RZ ;  /* 0x000000ffff147224 */ /* 0x000fe400078e00ff */
[----:B------:R-:W-:-:S06]  /*4dc0*/  VIADD R21, R18, 0x7fe00000 ;  /* 0x7fe0000012157836 */ /* 0x000fcc0000000000 */
[----:B------:R-:W-:-:S10]  /*4dd0*/  DMUL R42, R40, R20 ;  /* 0x00000014282a7228 */ /* 0x000fd40000000000 */
[----:B------:R-:W-:-:S13]  /*4de0*/  FSETP.GTU.AND P0, PT, |R43|, 1.469367938527859385e-39, PT ;  /* 0x001000002b00780b */ /* 0x000fda0003f0c200 */
[----:B------:R-:W-:Y:S05]  /*4df0*/  @P0 BRA `(.L_x_78) ;  /* 0x0000000000a80947 */ /* 0x000fea0003800000 */
[----:B------:R-:W-:-:S06]  /*4e00*/  DFMA R24, R40, -R24, R38 ;  /* 0x800000182818722b */ /* 0x000fcc0000000026 */
[----:B------:R-:W-:-:S04]  /*4e10*/  IMAD.MOV.U32 R24, RZ, RZ, RZ ;  /* 0x000000ffff187224 */ /* 0x000fc800078e00ff */
[C---:B------:R-:W-:Y:S02]  /*4e20*/  FSETP.NEU.AND P0, PT, R25.reuse, RZ, PT ;  /* 0x000000ff1900720b */ /* 0x040fe40003f0d000 */
[----:B------:R-:W-:-:S04]  /*4e30*/  LOP3.LUT R22, R25, 0x80000000, R23, 0x48, !PT ;  /* 0x8000000019167812 */ /* 0x000fc800078e4817 */
[----:B------:R-:W-:-:S07]  /*4e40*/  LOP3.LUT R25, R22, R21, RZ, 0xfc, !PT ;  /* 0x0000001516197212 */ /* 0x000fce00078efcff */
[----:B------:R-:W-:Y:S05]  /*4e50*/  @!P0 BRA `(.L_x_78) ;  /* 0x0000000000908947 */ /* 0x000fea0003800000 */
[C---:B------:R-:W-:Y:S01]  /*4e60*/  IADD3 R21, PT, PT, -R18.reuse, RZ, RZ ;  /* 0x000000ff12157210 */ /* 0x040fe20007ffe1ff */
[----:B------:R-:W-:Y:S01]  /*4e70*/  IMAD.MOV.U32 R20, RZ, RZ, RZ ;  /* 0x000000ffff147224 */ /* 0x000fe200078e00ff */
[----:B------:R-:W-:-:S05]  /*4e80*/  IADD3 R18, PT, PT, -R18, -0x43300000, RZ ;  /* 0xbcd0000012127810 */ /* 0x000fca0007ffe1ff */
[----:B------:R-:W-:Y:S02]  /*4e90*/  DFMA R20, R42, -R20, R40 ;  /* 0x800000142a14722b */ /* 0x000fe40000000028 */
[----:B------:R-:W-:-:S08]  /*4ea0*/  DMUL.RP R40, R40, R24 ;  /* 0x0000001828287228 */ /* 0x000fd00000008000 */
[----:B------:R-:W-:Y:S02]  /*4eb0*/  FSETP.NEU.AND P0, PT, |R21|, R18, PT ;  /* 0x000000121500720b */ /* 0x000fe40003f0d200 */
[----:B------:R-:W-:Y:S02]  /*4ec0*/  LOP3.LUT R22, R41, R22, RZ, 0x3c, !PT ;  /* 0x0000001629167212 */ /* 0x000fe400078e3cff */
[----:B------:R-:W-:Y:S02]  /*4ed0*/  FSEL R17, R40, R42, !P0 ;  /* 0x0000002a28117208 */ /* 0x000fe40004000000 */
[----:B------:R-:W-:-:S03]  /*4ee0*/  FSEL R22, R22, R43, !P0 ;  /* 0x0000002b16167208 */ /* 0x000fc60004000000 */
[----:B------:R-:W-:Y:S02]  /*4ef0*/  IMAD.MOV.U32 R42, RZ, RZ, R17 ;  /* 0x000000ffff2a7224 */ /* 0x000fe400078e0011 */
[----:B------:R-:W-:Y:S01]  /*4f00*/  IMAD.MOV.U32 R43, RZ, RZ, R22 ;  /* 0x000000ffff2b7224 */ /* 0x000fe200078e0016 */
[----:B------:R-:W-:Y:S06]  /*4f10*/  BRA `(.L_x_78) ;  /* 0x0000000000607947 */ /* 0x000fec0003800000 */
.L_x_77:
[----:B------:R-:W-:-:S14]  /*4f20*/  DSETP.NAN.AND P0, PT, R36, R36, PT ;  /* 0x000000242400722a */ /* 0x000fdc0003f08000 */
[----:B------:R-:W-:Y:S05]  /*4f30*/  @P0 BRA `(.L_x_79) ;  /* 0x00000000004c0947 */ /* 0x000fea0003800000 */
[----:B------:R-:W-:-:S14]  /*4f40*/  DSETP.NAN.AND P0, PT, R22, R22, PT ;  /* 0x000000161600722a */ /* 0x000fdc0003f08000 */
[----:B------:R-:W-:Y:S05]  /*4f50*/  @P0 BRA `(.L_x_80) ;  /* 0x0000000000340947 */ /* 0x000fea0003800000 */
[----:B------:R-:W-:Y:S01]  /*4f60*/  ISETP.NE.AND P0, PT, R20, R19, PT ;  /* 0x000000131400720c */ /* 0x000fe20003f05270 */
[----:B------:R-:W-:Y:S02]  /*4f70*/  IMAD.MOV.U32 R42, RZ, RZ, 0x0 ;  /* 0x00000000ff2a7424 */ /* 0x000fe400078e00ff */
[----:B------:R-:W-:-:S10]  /*4f80*/  IMAD.MOV.U32 R43, RZ, RZ, -0x80000 ;  /* 0xfff80000ff2b7424 */ /* 0x000fd400078e00ff */
[----:B------:R-:W-:Y:S05]  /*4f90*/  @!P0 BRA `(.L_x_78) ;  /* 0x0000000000408947 */ /* 0x000fea0003800000 */
[----:B------:R-:W-:Y:S02]  /*4fa0*/  ISETP.NE.AND P0, PT, R20, 0x7ff00000, PT ;  /* 0x7ff000001400780c */ /* 0x000fe40003f05270 */
[----:B------:R-:W-:Y:S02]  /*4fb0*/  LOP3.LUT R22, R37, 0x80000000, R23, 0x48, !PT ;  /* 0x8000000025167812 */ /* 0x000fe400078e4817 */
[----:B------:R-:W-:-:S13]  /*4fc0*/  ISETP.EQ.OR P0, PT, R19, RZ, !P0 ;  /* 0x000000ff1300720c */ /* 0x000fda0004702670 */
[----:B------:R-:W-:Y:S01]  /*4fd0*/  @P0 LOP3.LUT R17, R22, 0x7ff00000, RZ, 0xfc, !PT ;  /* 0x7ff0000016110812 */ /* 0x000fe200078efcff */
[----:B------:R-:W-:Y:S01]  /*4fe0*/  @!P0 IMAD.MOV.U32 R43, RZ, RZ, R22 ;  /* 0x000000ffff2b8224 */ /* 0x000fe200078e0016 */
[----:B------:R-:W-:Y:S01]  /*4ff0*/  @!P0 MOV R42, RZ ;  /* 0x000000ff002a8202 */ /* 0x000fe20000000f00 */
[----:B------:R-:W-:Y:S02]  /*5000*/  @P0 IMAD.MOV.U32 R42, RZ, RZ, RZ ;  /* 0x000000ffff2a0224 */ /* 0x000fe400078e00ff */
[----:B------:R-:W-:Y:S01]  /*5010*/  @P0 IMAD.MOV.U32 R43, RZ, RZ, R17 ;  /* 0x000000ffff2b0224 */ /* 0x000fe200078e0011 */
[----:B------:R-:W-:Y:S06]  /*5020*/  BRA `(.L_x_78) ;  /* 0x00000000001c7947 */ /* 0x000fec0003800000 */
.L_x_80:
[----:B------:R-:W-:Y:S01]  /*5030*/  LOP3.LUT R17, R23, 0x80000, RZ, 0xfc, !PT ;  /* 0x0008000017117812 */ /* 0x000fe200078efcff */
[----:B------:R-:W-:-:S04]  /*5040*/  IMAD.MOV.U32 R42, RZ, RZ, R22 ;  /* 0x000000ffff2a7224 */ /* 0x000fc800078e0016 */
[----:B------:R-:W-:Y:S01]  /*5050*/  IMAD.MOV.U32 R43, RZ, RZ, R17 ;  /* 0x000000ffff2b7224 */ /* 0x000fe200078e0011 */
[----:B------:R-:W-:Y:S06]  /*5060*/  BRA `(.L_x_78) ;  /* 0x00000000000c7947 */ /* 0x000fec0003800000 */
.L_x_79:
[----:B------:R-:W-:Y:S02]  /*5070*/  LOP3.LUT R17, R37, 0x80000, RZ, 0xfc, !PT ;  /* 0x0008000025117812 */ /* 0x000fe400078efcff */
[----:B------:R-:W-:-:S03]  /*5080*/  MOV R42, R36 ;  /* 0x00000024002a7202 */ /* 0x000fc60000000f00 */
[----:B------:R-:W-:-:S07]  /*5090*/  IMAD.MOV.U32 R43, RZ, RZ, R17 ;  /* 0x000000ffff2b7224 */ /* 0x000fce00078e0011 */
.L_x_78:
[----:B------:R-:W-:Y:S05]  /*50a0*/  BSYNC.RECONVERGENT B1 ;  /* 0x0000000000017941 */ /* 0x000fea0003800200 */
.L_x_76:
[----:B------:R-:W-:Y:S02]  /*50b0*/  IMAD.MOV.U32 R20, RZ, RZ, R16 ;  /* 0x000000ffff147224 */ /* 0x000fe400078e0010 */
[----:B------:R-:W-:Y:S02]  /*50c0*/  IMAD.MOV.U32 R21, RZ, RZ, 0x0 ;  /* 0x00000000ff157424 */ /* 0x000fe400078e00ff */
[----:B------:R-:W-:Y:S02]  /*50d0*/  IMAD.MOV.U32 R18, RZ, RZ, R42 ;  /* 0x000000ffff127224 */ /* 0x000fe400078e002a */
[----:B------:R-:W-:Y:S01]  /*50e0*/  IMAD.MOV.U32 R17, RZ, RZ, R43 ;  /* 0x000000ffff117224 */ /* 0x000fe200078e002b */
[----:B------:R-:W-:Y:S06]  /*50f0*/  RET.REL.NODEC R20 `(_Z14eigen3x3KernelPdi) ;  /* 0xffffffac14c07950 */ /* 0x000fec0003c3ffff */
        .weak           $__internal_1_$__cuda_sm20_dsqrt_rn_f64_mediumpath_v1
        .type           $__internal_1_$__cuda_sm20_dsqrt_rn_f64_mediumpath_v1,@function
        .size           $__internal_1_$__cuda_sm20_dsqrt_rn_f64_mediumpath_v1,($_Z14eigen3x3KernelPdi$__internal_trig_reduction_slowpathd - $__internal_1_$__cuda_sm20_dsqrt_rn_f64_mediumpath_v1)
$__internal_1_$__cuda_sm20_dsqrt_rn_f64_mediumpath_v1:
[----:B------:R-:W-:Y:S01]  /*5100*/  ISETP.GE.U32.AND P0, PT, R26, -0x3400000, PT ;  /* 0xfcc000001a00780c */ /* 0x000fe20003f06070 */
[----:B------:R-:W-:-:S12]  /*5110*/  BSSY.RECONVERGENT B2, `(.L_x_81) ;  /* 0x0000023000027945 */ /* 0x000fd80003800200 */
[----:B------:R-:W-:Y:S05]  /*5120*/  @!P0 BRA `(.L_x_82) ;  /* 0x0000000000208947 */ /* 0x000fea0003800000 */
[----:B------:R-:W-:-:S10]  /*5130*/  DFMA.RM R20, R22, R20, R24 ;  /* 0x000000141614722b */ /* 0x000fd40000004018 */
[----:B------:R-:W-:-:S04]  /*5140*/  IADD3 R22, P0, PT, R20, 0x1, RZ ;  /* 0x0000000114167810 */ /* 0x000fc80007f1e0ff */
[----:B------:R-:W-:-:S06]  /*5150*/  IADD3.X R23, PT, PT, RZ, R21, RZ, P0, !PT ;  /* 0x00000015ff177210 */ /* 0x000fcc00007fe4ff */
[----:B------:R-:W-:-:S08]  /*5160*/  DFMA.RP R16, -R20, R22, R16 ;  /* 0x000000161410722b */ /* 0x000fd00000008110 */
[----:B------:R-:W-:-:S06]  /*5170*/  DSETP.GT.AND P0, PT, R16, RZ, PT ;  /* 0x000000ff1000722a */ /* 0x000fcc0003f04000 */
[----:B------:R-:W-:Y:S02]  /*5180*/  FSEL R20, R22, R20, P0 ;  /* 0x0000001416147208 */ /* 0x000fe40000000000 */
[----:B------:R-:W-:Y:S01]  /*5190*/  FSEL R21, R23, R21, P0 ;  /* 0x0000001517157208 */ /* 0x000fe20000000000 */
[----:B------:R-:W-:Y:S06]  /*51a0*/  BRA `(.L_x_83) ;  /* 0x0000000000647947 */ /* 0x000fec0003800000 */
.L_x_82:
[----:B------:R-:W-:-:S14]  /*51b0*/  DSETP.NE.AND P0, PT, R16, RZ, PT ;  /* 0x000000ff1000722a */ /* 0x000fdc0003f05000 */
[----:B------:R-:W-:Y:S05]  /*51c0*/  @!P0 BRA `(.L_x_84) ;  /* 0x0000000000588947 */ /* 0x000fea0003800000 */
[----:B------:R-:W-:-:S13]  /*51d0*/  ISETP.GE.AND P0, PT, R17, RZ, PT ;  /* 0x000000ff1100720c */ /* 0x000fda0003f06270 */
[----:B------:R-:W-:Y:S02]  /*51e0*/  @!P0 IMAD.MOV.U32 R20, RZ, RZ, 0x0 ;  /* 0x00000000ff148424 */ /* 0x000fe400078e00ff */
[----:B------:R-:W-:Y:S01]  /*51f0*/  @!P0 IMAD.MOV.U32 R21, RZ, RZ, -0x80000 ;  /* 0xfff80000ff158424 */ /* 0x000fe200078e00ff */
[----:B------:R-:W-:Y:S06]  /*5200*/  @!P0 BRA `(.L_x_83) ;  /* 0x00000000004c8947 */ /* 0x000fec0003800000 */
[----:B------:R-:W-:-:S13]  /*5210*/  ISETP.GT.AND P0, PT, R17, 0x7fefffff, PT ;  /* 0x7fefffff1100780c */ /* 0x000fda0003f04270 */
[----:B------:R-:W-:Y:S05]  /*5220*/  @P0 BRA `(.L_x_84) ;  /* 0x0000000000400947 */ /* 0x000fea0003800000 */
[----:B------:R-:W-:Y:S01]  /*5230*/  DMUL R16, R16, 8.11296384146066816958e+31 ;  /* 0x4690000010107828 */ /* 0x000fe20000000000 */
[----:B------:R-:W-:Y:S02]  /*5240*/  IMAD.MOV.U32 R20, RZ, RZ, RZ ;  /* 0x000000ffff147224 */ /* 0x000fe400078e00ff */
[----:B------:R-:W-:Y:S02]  /*5250*/  IMAD.MOV.U32 R24, RZ, RZ, 0x0 ;  /* 0x00000000ff187424 */ /* 0x000fe400078e00ff */
[----:B------:R-:W-:Y:S01]  /*5260*/  IMAD.MOV.U32 R25, RZ, RZ, 0x3fd80000 ;  /* 0x3fd80000ff197424 */ /* 0x000fe200078e00ff */
[----:B------:R-:W0:Y:S02]  /*5270*/  MUFU.RSQ64H R21, R17 ;  /* 0x0000001100157308 */ /* 0x000e240000001c00 */
[----:B0-----:R-:W-:-:S08]  /*5280*/  DMUL R22, R20, R20 ;  /* 0x0000001414167228 */ /* 0x001fd00000000000 */
[----:B------:R-:W-:-:S08]  /*5290*/  DFMA R22, R16, -R22, 1 ;  /* 0x3ff000001016742b */ /* 0x000fd00000000816 */
[----:B------:R-:W-:Y:S02]  /*52a0*/  DFMA R24, R22, R24, 0.5 ;  /* 0x3fe000001618742b */ /* 0x000fe40000000018 */
[----:B------:R-:W-:-:S08]  /*52b0*/  DMUL R22, R20, R22 ;  /* 0x0000001614167228 */ /* 0x000fd00000000000 */
[----:B------:R-:W-:-:S08]  /*52c0*/  DFMA R22, R24, R22, R20 ;  /* 0x000000161816722b */ /* 0x000fd00000000014 */
[----:B------:R-:W-:Y:S02]  /*52d0*/  DMUL R20, R16, R22 ;  /* 0x0000001610147228 */ /* 0x000fe40000000000 */
[----:B------:R-:W-:-:S06]  /*52e0*/  IADD3 R23, PT, PT, R23, -0x100000, RZ ;  /* 0xfff0000017177810 */ /* 0x000fcc0007ffe0ff */
[----:B------:R-:W-:-:S08]  /*52f0*/  DFMA R24, R20, -R20, R16 ;  /* 0x800000141418722b */ /* 0x000fd00000000010 */
[----:B------:R-:W-:-:S10]  /*5300*/  DFMA R20, R22, R24, R20 ;  /* 0x000000181614722b */ /* 0x000fd40000000014 */
[----:B------:R-:W-:Y:S01]  /*5310*/  VIADD R21, R21, 0xfcb00000 ;  /* 0xfcb0000015157836 */ /* 0x000fe20000000000 */
[----:B------:R-:W-:Y:S06]  /*5320*/  BRA `(.L_x_83) ;  /* 0x0000000000047947 */ /* 0x000fec0003800000 */
.L_x_84:
[----:B------:R-:W-:-:S11]  /*5330*/  DADD R20, R16, R16 ;  /* 0x0000000010147229 */ /* 0x000fd60000000010 */
.L_x_83:
[----:B------:R-:W-:Y:S05]  /*5340*/  BSYNC.RECONVERGENT B2 ;  /* 0x0000000000027941 */ /* 0x000fea0003800200 */
.L_x_81:
[----:B------:R-:W-:-:S04]  /*5350*/  IMAD.MOV.U32 R19, RZ, RZ, 0x0 ;  /* 0x00000000ff137424 */ /* 0x000fc800078e00ff */
[----:B------:R-:W-:Y:S05]  /*5360*/  RET.REL.NODEC R18 `(_Z14eigen3x3KernelPdi) ;  /* 0xffffffac12247950 */ /* 0x000fea0003c3ffff */
        .type           $_Z14eigen3x3KernelPdi$__internal_trig_reduction_slowpathd,@function
        .size           $_Z14eigen3x3KernelPdi$__internal_trig_reduction_slowpathd,(.L_x_95 - $_Z14eigen3x3KernelPdi$__internal_trig_reduction_slowpathd)
$_Z14eigen3x3KernelPdi$__internal_trig_reduction_slowpathd:
[--C-:B------:R-:W-:Y:S01]  /*5370*/  SHF.R.U32.HI R18, RZ, 0x14, R17.reuse ;  /* 0x00000014ff127819 */ /* 0x100fe20000011611 */
[----:B------:R-:W-:Y:S02]  /*5380*/  IMAD.MOV.U32 R23, RZ, RZ, R17 ;  /* 0x000000ffff177224 */ /* 0x000fe400078e0011 */
[----:B------:R-:W-:Y:S01]  /*5390*/  IMAD.MOV.U32 R0, RZ, RZ, RZ ;  /* 0x000000ffff007224 */ /* 0x000fe200078e00ff */
[----:B------:R-:W-:-:S04]  /*53a0*/  LOP3.LUT R19, R18, 0x7ff, RZ, 0xc0, !PT ;  /* 0x000007ff12137812 */ /* 0x000fc800078ec0ff */
[----:B------:R-:W-:-:S13]  /*53b0*/  ISETP.NE.AND P0, PT, R19, 0x7ff, PT ;  /* 0x000007ff1300780c */ /* 0x000fda0003f05270 */
[----:B------:R-:W-:Y:S05]  /*53c0*/  @!P0 BRA `(.L_x_85) ;  /* 0x00000008004c8947 */ /* 0x000fea0003800000 */
[----:B------:R-:W-:Y:S01]  /*53d0*/  VIADD R0, R19, 0xfffffc00 ;  /* 0xfffffc0013007836 */ /* 0x000fe20000000000 */
[----:B------:R-:W-:Y:S01]  /*53e0*/  BSSY.RECONVERGENT B3, `(.L_x_86) ;  /* 0x0000030000037945 */ /* 0x000fe20003800200 */
[----:B------:R-:W-:-:S03]  /*53f0*/  CS2R R26, SRZ ;  /* 0x00000000001a7805 */ /* 0x000fc6000001ff00 */
[----:B------:R-:W-:Y:S02]  /*5400*/  SHF.R.U32.HI R19, RZ, 0x6, R0 ;  /* 0x00000006ff137819 */ /* 0x000fe40000011600 */
[----:B------:R-:W-:Y:S02]  /*5410*/  ISETP.GE.U32.AND P0, PT, R0, 0x80, PT ;  /* 0x000000800000780c */ /* 0x000fe40003f06070 */
[C---:B------:R-:W-:Y:S02]  /*5420*/  IADD3 R20, PT, PT, -R19.reuse, 0x13, RZ ;  /* 0x0000001313147810 */ /* 0x040fe40007ffe1ff */
[----:B------:R-:W-:Y:S02]  /*5430*/  IADD3 R37, PT, PT, -R19, 0xf, RZ ;  /* 0x0000000f13257810 */ /* 0x000fe40007ffe1ff */
[----:B------:R-:W-:-:S04]  /*5440*/  SEL R20, R20, 0x12, P0 ;  /* 0x0000001214147807 */ /* 0x000fc80000000000 */
[----:B------:R-:W-:-:S13]  /*5450*/  ISETP.GE.AND P0, PT, R37, R20, PT ;  /* 0x000000142500720c */ /* 0x000fda0003f06270 */
[----:B------:R-:W-:Y:S05]  /*5460*/  @P0 BRA `(.L_x_87) ;  /* 0x00000000009c0947 */ /* 0x000fea0003800000 */
[----:B------:R-:W0:Y:S01]  /*5470*/  LDC.64 R24, c[0x0][0x358] ;  /* 0x0000d600ff187b82 */ /* 0x000e220000000a00 */
[C---:B------:R-:W-:Y:S01]  /*5480*/  SHF.L.U64.HI R21, R22.reuse, 0xb, R23 ;  /* 0x0000000b16157819 */ /* 0x040fe20000010217 */
[----:B------:R-:W-:Y:S01]  /*5490*/  BSSY.RECONVERGENT B4, `(.L_x_88) ;  /* 0x0000023000047945 */ /* 0x000fe20003800200 */
[----:B------:R-:W-:Y:S01]  /*54a0*/  SHF.L.U32 R22, R22, 0xb, RZ ;  /* 0x0000000b16167819 */ /* 0x000fe200000006ff */
[----:B------:R-:W-:Y:S01]  /*54b0*/  IMAD.MOV.U32 R0, RZ, RZ, R1 ;  /* 0x000000ffff007224 */ /* 0x000fe200078e0001 */
[----:B------:R-:W-:Y:S01]  /*54c0*/  IADD3 R36, PT, PT, RZ, -R19, -R20 ;  /* 0x80000013ff247210 */ /* 0x000fe20007ffe814 */
[----:B------:R-:W-:Y:S01]  /*54d0*/  IMAD.MOV.U32 R23, RZ, RZ, RZ ;  /* 0x000000ffff177224 */ /* 0x000fe200078e00ff */
[----:B------:R-:W-:Y:S02]  /*54e0*/  CS2R R26, SRZ ;  /* 0x00000000001a7805 */ /* 0x000fe4000001ff00 */
[----:B------:R-:W-:-:S07]  /*54f0*/  LOP3.LUT R21, R21, 0x80000000, RZ, 0xfc, !PT ;  /* 0x8000000015157812 */ /* 0x000fce00078efcff */
.L_x_89:
[----:B------:R-:W1:Y:S01]  /*5500*/  LDC.64 R34, c[0x4][RZ] ;  /* 0x01000000ff227b82 */ /* 0x000e620000000a00 */
[----:B0-----:R-:W-:Y:S02]  /*5510*/  R2UR UR6, R24 ;  /* 0x00000000180672ca */ /* 0x001fe400000e0000 */
[----:B------:R-:W-:Y:S01]  /*5520*/  R2UR UR7, R25 ;  /* 0x00000000190772ca */ /* 0x000fe200000e0000 */
[----:B-1----:R-:W-:-:S12]  /*5530*/  IMAD.WIDE R34, R37, 0x8, R34 ;  /* 0x0000000825227825 */ /* 0x002fd800078e0222 */
[----:B------:R-:W2:Y:S01]  /*5540*/  LDG.E.64.CONSTANT R34, desc[UR6][R34.64] ;  /* 0x0000000622227981 */ /* 0x000ea2000c1e9b00 */
[----:B------:R-:W-:Y:S02]  /*5550*/  VIADD R36, R36, 0x1 ;  /* 0x0000000124247836 */ /* 0x000fe40000000000 */
[----:B------:R-:W-:Y:S02]  /*5560*/  VIADD R37, R37, 0x1 ;  /* 0x0000000125257836 */ /* 0x000fe40000000000 */
[----:B--2---:R-:W-:-:S04]  /*5570*/  IMAD.WIDE.U32 R26, P2, R34, R22, R26 ;  /* 0x00000016221a7225 */ /* 0x004fc8000784001a */
[----:B------:R-:W-:Y:S02]  /*5580*/  IMAD R39, R34, R21, RZ ;  /* 0x0000001522277224 */ /* 0x000fe400078e02ff */
[CC--:B------:R-:W-:Y:S02]  /*5590*/  IMAD R38, R35.reuse, R22.reuse, RZ ;  /* 0x0000001623267224 */ /* 0x0c0fe400078e02ff */
[----:B------:R-:W-:Y:S01]  /*55a0*/  IMAD.HI.U32 R41, R35, R22, RZ ;  /* 0x0000001623297227 */ /* 0x000fe200078e00ff */
[----:B------:R-:W-:-:S03]  /*55b0*/  IADD3 R27, P0, PT, R39, R27, RZ ;  /* 0x0000001b271b7210 */ /* 0x000fc60007f1e0ff */
[----:B------:R-:W-:Y:S01]  /*55c0*/  IMAD R39, R23, 0x8, R0 ;  /* 0x0000000817277824 */ /* 0x000fe200078e0200 */
[----:B------:R-:W-:Y:S01]  /*55d0*/  IADD3 R27, P1, PT, R38, R27, RZ ;  /* 0x0000001b261b7210 */ /* 0x000fe20007f3e0ff */
[----:B------:R-:W-:-:S04]  /*55e0*/  IMAD.HI.U32 R38, R34, R21, RZ ;  /* 0x0000001522267227 */ /* 0x000fc800078e00ff */
[----:B------:R-:W-:Y:S01]  /*55f0*/  IMAD.X R34, RZ, RZ, R38, P2 ;  /* 0x000000ffff227224 */ /* 0x000fe200010e0626 */
[----:B------:R0:W-:Y:S01]  /*5600*/  STL.64 [R39], R26 ;  /* 0x0000001a27007387 */ /* 0x0001e20000100a00 */
[----:B------:R-:W-:-:S03]  /*5610*/  IMAD.HI.U32 R38, R35, R21, RZ ;  /* 0x0000001523267227 */ /* 0x000fc600078e00ff */
[----:B------:R-:W-:Y:S01]  /*5620*/  IADD3.X R34, P0, PT, R41, R34, RZ, P0, !PT ;  /* 0x0000002229227210 */ /* 0x000fe2000071e4ff */
[----:B------:R-:W-:Y:S02]  /*5630*/  IMAD R35, R35, R21, RZ ;  /* 0x0000001523237224 */ /* 0x000fe400078e02ff */
[----:B------:R-:W-:-:S03]  /*5640*/  VIADD R23, R23, 0x1 ;  /* 0x0000000117177836 */ /* 0x000fc60000000000 */
[----:B------:R-:W-:Y:S02]  /*5650*/  IADD3.X R35, P1, PT, R35, R34, RZ, P1, !PT ;  /* 0x0000002223237210 */ /* 0x000fe40000f3e4ff */
[----:B------:R-:W-:Y:S02]  /*5660*/  IADD3.X R34, PT, PT, R38, RZ, RZ, P0, !PT ;  /* 0x000000ff26227210 */ /* 0x000fe400007fe4ff */
[----:B------:R-:W-:Y:S01]  /*5670*/  ISETP.NE.AND P0, PT, R36, -0xf, PT ;  /* 0xfffffff12400780c */ /* 0x000fe20003f05270 */
[----:B0-----:R-:W-:Y:S02]  /*5680*/  IMAD.MOV.U32 R26, RZ, RZ, R35 ;  /* 0x000000ffff1a7224 */ /* 0x001fe400078e0023 */
[----:B------:R-:W-:-:S04]  /*5690*/  IMAD.X R34, RZ, RZ, R34, P1 ;  /* 0x000000ffff227224 */ /* 0x000fc800008e0622 */
[----:B------:R-:W-:-:S06]  /*56a0*/  IMAD.MOV.U32 R27, RZ, RZ, R34 ;  /* 0x000000ffff1b7224 */ /* 0x000fcc00078e0022 */
[----:B------:R-:W-:Y:S05]  /*56b0*/  @P0 BRA `(.L_x_89) ;  /* 0xfffffffc00900947 */ /* 0x000fea000383ffff */
[----:B------:R-:W-:Y:S05]  /*56c0*/  BSYNC.RECONVERGENT B4 ;  /* 0x0000000000047941 */ /* 0x000fea0003800200 */
.L_x_88:
[----:B------:R-:W-:-:S07]  /*56d0*/  MOV R37, R20 ;  /* 0x0000001400257202 */ /* 0x000fce0000000f00 */
.L_x_87:
[----:B------:R-:W-:Y:S05]  /*56e0*/  BSYNC.RECONVERGENT B3 ;  /* 0x0000000000037941 */ /* 0x000fea0003800200 */
.L_x_86:
[----:B------:R-:W-:Y:S01]  /*56f0*/  LOP3.LUT P0, R41, R18, 0x3f, RZ, 0xc0, !PT ;  /* 0x0000003f12297812 */ /* 0x000fe2000780c0ff */
[----:B------:R-:W-:-:S04]  /*5700*/  IMAD.IADD R0, R19, 0x1, R37 ;  /* 0x0000000113007824 */ /* 0x000fc800078e0225 */
[----:B------:R-:W-:-:S05]  /*5710*/  IMAD.U32 R43, R0, 0x8, R1 ;  /* 0x00000008002b7824 */ /* 0x000fca00078e0001 */
[----:B------:R0:W-:Y:S04]  /*5720*/  STL.64 [R43+-0x78], R26 ;  /* 0xffff881a2b007387 */ /* 0x0001e80000100a00 */
[----:B------:R-:W2:Y:S04]  /*5730*/  @P0 LDL.64 R24, [R1+0x8] ;  /* 0x0000080001180983 */ /* 0x000ea80000100a00 */
[----:B------:R-:W3:Y:S04]  /*5740*/  LDL.64 R20, [R1+0x10] ;  /* 0x0000100001147983 */ /* 0x000ee80000100a00 */
[----:B------:R-:W4:Y:S01]  /*5750*/  LDL.64 R18, [R1+0x18] ;  /* 0x0000180001127983 */ /* 0x000f220000100a00 */
[----:B------:R-:W-:Y:S01]  /*5760*/  @P0 LOP3.LUT R0, R41, 0x3f, RZ, 0x3c, !PT ;  /* 0x0000003f29000812 */ /* 0x000fe200078e3cff */
[----:B------:R-:W-:Y:S01]  /*5770*/  BSSY.RECONVERGENT B3, `(.L_x_90) ;  /* 0x0000034000037945 */ /* 0x000fe20003800200 */
[----:B--2---:R-:W-:-:S02]  /*5780*/  @P0 SHF.R.U64 R23, R24, 0x1, R25 ;  /* 0x0000000118170819 */ /* 0x004fc40000001219 */
[----:B------:R-:W-:Y:S02]  /*5790*/  @P0 SHF.R.U32.HI R25, RZ, 0x1, R25 ;  /* 0x00000001ff190819 */ /* 0x000fe40000011619 */
[CC--:B---3--:R-:W-:Y:S02]  /*57a0*/  @P0 SHF.L.U32 R35, R20.reuse, R41.reuse, RZ ;  /* 0x0000002914230219 */ /* 0x0c8fe400000006ff */
[----:B------:R-:W-:Y:S02]  /*57b0*/  @P0 SHF.R.U64 R22, R23, R0, R25 ;  /* 0x0000000017160219 */ /* 0x000fe40000001219 */
[--C-:B------:R-:W-:Y:S02]  /*57c0*/  @P0 SHF.R.U32.HI R39, RZ, 0x1, R21.reuse ;  /* 0x00000001ff270819 */ /* 0x100fe40000011615 */
[C-C-:B------:R-:W-:Y:S02]  /*57d0*/  @P0 SHF.R.U64 R37, R20.reuse, 0x1, R21.reuse ;  /* 0x0000000114250819 */ /* 0x140fe40000001215 */
[----:B------:R-:W-:-:S02]  /*57e0*/  @P0 SHF.L.U64.HI R24, R20, R41, R21 ;  /* 0x0000002914180219 */ /* 0x000fc40000010215 */
[----:B------:R-:W-:Y:S02]  /*57f0*/  @P0 SHF.R.U32.HI R23, RZ, R0, R25 ;  /* 0x00000000ff170219 */ /* 0x000fe40000011619 */
[----:B------:R-:W-:Y:S02]  /*5800*/  @P0 LOP3.LUT R20, R35, R22, RZ, 0xfc, !PT ;  /* 0x0000001623140212 */ /* 0x000fe400078efcff */
[----:B----4-:R-:W-:Y:S02]  /*5810*/  @P0 SHF.L.U32 R25, R18, R41, RZ ;  /* 0x0000002912190219 */ /* 0x010fe400000006ff */
[----:B0-----:R-:W-:Y:S01]  /*5820*/  @P0 SHF.R.U64 R26, R37, R0, R39 ;  /* 0x00000000251a0219 */ /* 0x001fe20000001227 */
[----:B------:R-:W-:Y:S01]  /*5830*/  IMAD.SHL.U32 R22, R20, 0x4, RZ ;  /* 0x0000000414167824 */ /* 0x000fe200078e00ff */
[----:B------:R-:W-:Y:S02]  /*5840*/  @P0 LOP3.LUT R21, R24, R23, RZ, 0xfc, !PT ;  /* 0x0000001718150212 */ /* 0x000fe400078efcff */
[----:B------:R-:W-:-:S02]  /*5850*/  @P0 SHF.L.U64.HI R41, R18, R41, R19 ;  /* 0x0000002912290219 */ /* 0x000fc40000010213 */
[----:B------:R-:W-:Y:S02]  /*5860*/  @P0 LOP3.LUT R18, R25, R26, RZ, 0xfc, !PT ;  /* 0x0000001a19120212 */ /* 0x000fe400078efcff */
[----:B------:R-:W-:Y:S02]  /*5870*/  @P0 SHF.R.U32.HI R0, RZ, R0, R39 ;  /* 0x00000000ff000219 */ /* 0x000fe40000011627 */
[----:B------:R-:W-:Y:S02]  /*5880*/  SHF.L.U64.HI R26, R20, 0x2, R21 ;  /* 0x00000002141a7819 */ /* 0x000fe40000010215 */
[----:B------:R-:W-:Y:S02]  /*5890*/  @P0 LOP3.LUT R19, R41, R0, RZ, 0xfc, !PT ;  /* 0x0000000029130212 */ /* 0x000fe400078efcff */
[----:B------:R-:W-:Y:S02]  /*58a0*/  SHF.L.W.U32.HI R21, R21, 0x2, R18 ;  /* 0x0000000215157819 */ /* 0x000fe40000010e12 */
[----:B------:R-:W-:-:S02]  /*58b0*/  IADD3 RZ, P0, PT, RZ, -R22, RZ ;  /* 0x80000016ffff7210 */ /* 0x000fc40007f1e0ff */
[----:B------:R-:W-:Y:S02]  /*58c0*/  LOP3.LUT R0, RZ, R26, RZ, 0x33, !PT ;  /* 0x0000001aff007212 */ /* 0x000fe400078e33ff */
[----:B------:R-:W-:Y:S02]  /*58d0*/  SHF.L.W.U32.HI R18, R18, 0x2, R19 ;  /* 0x0000000212127819 */ /* 0x000fe40000010e13 */
[----:B------:R-:W-:Y:S02]  /*58e0*/  LOP3.LUT R20, RZ, R21, RZ, 0x33, !PT ;  /* 0x00000015ff147212 */ /* 0x000fe400078e33ff */
[----:B------:R-:W-:Y:S02]  /*58f0*/  IADD3.X R23, P0, PT, RZ, R0, RZ, P0, !PT ;  /* 0x00000000ff177210 */ /* 0x000fe4000071e4ff */
[----:B------:R-:W-:Y:S02]  /*5900*/  LOP3.LUT R24, RZ, R18, RZ, 0x33, !PT ;  /* 0x00000012ff187212 */ /* 0x000fe400078e33ff */
[----:B------:R-:W-:-:S02]  /*5910*/  IADD3.X R0, P1, PT, RZ, R20, RZ, P0, !PT ;  /* 0x00000014ff007210 */ /* 0x000fc4000073e4ff */
[----:B------:R-:W-:-:S03]  /*5920*/  ISETP.GT.U32.AND P2, PT, R21, -0x1, PT ;  /* 0xffffffff1500780c */ /* 0x000fc60003f44070 */
[----:B------:R-:W-:Y:S01]  /*5930*/  IMAD.X R25, RZ, RZ, R24, P1 ;  /* 0x000000ffff197224 */ /* 0x000fe200008e0618 */
[----:B------:R-:W-:-:S04]  /*5940*/  ISETP.GT.AND.EX P0, PT, R18, -0x1, PT, P2 ;  /* 0xffffffff1200780c */ /* 0x000fc80003f04320 */
[----:B------:R-:W-:Y:S02]  /*5950*/  SEL R20, R18, R25, P0 ;  /* 0x0000001912147207 */ /* 0x000fe40000000000 */
[----:B------:R-:W-:Y:S02]  /*5960*/  SEL R21, R21, R0, P0 ;  /* 0x0000000015157207 */ /* 0x000fe40000000000 */
[----:B------:R-:W-:Y:S02]  /*5970*/  ISETP.NE.U32.AND P1, PT, R20, RZ, PT ;  /* 0x000000ff1400720c */ /* 0x000fe40003f25070 */
[----:B------:R-:W-:Y:S02]  /*5980*/  SEL R23, R26, R23, P0 ;  /* 0x000000171a177207 */ /* 0x000fe40000000000 */
[----:B------:R-:W-:Y:S02]  /*5990*/  SEL R24, R21, R20, !P1 ;  /* 0x0000001415187207 */ /* 0x000fe40004800000 */
[----:B------:R-:W-:-:S04]  /*59a0*/  @!P0 IADD3 R22, PT, PT, -R22, RZ, RZ ;  /* 0x000000ff16168210 */ /* 0x000fc80007ffe1ff */
[----:B------:R-:W0:Y:S02]  /*59b0*/  FLO.U32 R24, R24 ;  /* 0x0000001800187300 */ /* 0x000e2400000e0000 */
[C---:B0-----:R-:W-:Y:S02]  /*59c0*/  IADD3 R25, PT, PT, -R24.reuse, 0x1f, RZ ;  /* 0x0000001f18197810 */ /* 0x041fe40007ffe1ff */
[----:B------:R-:W-:-:S03]  /*59d0*/  IADD3 R0, PT, PT, -R24, 0x3f, RZ ;  /* 0x0000003f18007810 */ /* 0x000fc60007ffe1ff */
[----:B------:R-:W-:-:S05]  /*59e0*/  @P1 IMAD.MOV R0, RZ, RZ, R25 ;  /* 0x000000ffff001224 */ /* 0x000fca00078e0219 */
[----:B------:R-:W-:-:S13]  /*59f0*/  ISETP.NE.AND P1, PT, R0, RZ, PT ;  /* 0x000000ff0000720c */ /* 0x000fda0003f25270 */
[----:B------:R-:W-:Y:S05]  /*5a00*/  @!P1 BRA `(.L_x_91) ;  /* 0x0000000000289947 */ /* 0x000fea0003800000 */
[--C-:B------:R-:W-:Y:S02]  /*5a10*/  SHF.R.U64 R24, R22, 0x1, R23.reuse ;  /* 0x0000000116187819 */ /* 0x100fe40000001217 */
[C---:B------:R-:W-:Y:S02]  /*5a20*/  LOP3.LUT R22, R0.reuse, 0x3f, RZ, 0xc0, !PT ;  /* 0x0000003f00167812 */ /* 0x040fe400078ec0ff */
[----:B------:R-:W-:Y:S02]  /*5a30*/  SHF.R.U32.HI R26, RZ, 0x1, R23 ;  /* 0x00000001ff1a7819 */ /* 0x000fe40000011617 */
[----:B------:R-:W-:Y:S02]  /*5a40*/  LOP3.LUT R23, R0, 0x3f, RZ, 0xc, !PT ;  /* 0x0000003f00177812 */ /* 0x000fe400078e0cff */
[CC--:B------:R-:W-:Y:S02]  /*5a50*/  SHF.L.U64.HI R25, R21.reuse, R22.reuse, R20 ;  /* 0x0000001615197219 */ /* 0x0c0fe40000010214 */
[----:B------:R-:W-:-:S02]  /*5a60*/  SHF.L.U32 R22, R21, R22, RZ ;  /* 0x0000001615167219 */ /* 0x000fc400000006ff */
[-CC-:B------:R-:W-:Y:S02]  /*5a70*/  SHF.R.U64 R21, R24, R23.reuse, R26.reuse ;  /* 0x0000001718157219 */ /* 0x180fe4000000121a */
[----:B------:R-:W-:Y:S02]  /*5a80*/  SHF.R.U32.HI R20, RZ, R23, R26 ;  /* 0x00000017ff147219 */ /* 0x000fe4000001161a */
[----:B------:R-:W-:Y:S02]  /*5a90*/  LOP3.LUT R21, R22, R21, RZ, 0xfc, !PT ;  /* 0x0000001516157212 */ /* 0x000fe400078efcff */
[----:B------:R-:W-:-:S07]  /*5aa0*/  LOP3.LUT R20, R25, R20, RZ, 0xfc, !PT ;  /* 0x0000001419147212 */ /* 0x000fce00078efcff */
.L_x_91:
[----:B------:R-:W-:Y:S05]  /*5ab0*/  BSYNC.RECONVERGENT B3 ;  /* 0x0000000000037941 */ /* 0x000fea0003800200 */
.L_x_90:
[----:B------:R-:W-:-:S04]  /*5ac0*/  IMAD.WIDE.U32 R24, R21, 0x2168c235, RZ ;  /* 0x2168c23515187825 */ /* 0x000fc800078e00ff */
[----:B------:R-:W-:Y:S01]  /*5ad0*/  IMAD.MOV.U32 R22, RZ, RZ, R25 ;  /* 0x000000ffff167224 */ /* 0x000fe200078e0019 */
[----:B------:R-:W-:Y:S01]  /*5ae0*/  IADD3 RZ, P1, PT, R24, R24, RZ ;  /* 0x0000001818ff7210 */ /* 0x000fe20007f3e0ff */
[----:B------:R-:W-:Y:S02]  /*5af0*/  IMAD.MOV.U32 R23, RZ, RZ, RZ ;  /* 0x000000ffff177224 */ /* 0x000fe400078e00ff */
[----:B------:R-:W-:Y:S02]  /*5b00*/  IMAD R25, R20, -0x36f0255e, RZ ;  /* 0xc90fdaa214197824 */ /* 0x000fe400078e02ff */
[----:B------:R-:W-:-:S04]  /*5b10*/  IMAD.WIDE.U32 R22, R21, -0x36f0255e, R22 ;  /* 0xc90fdaa215167825 */ /* 0x000fc800078e0016 */
[----:B------:R-:W-:-:S04]  /*5b20*/  IMAD.HI.U32 R21, R20, -0x36f0255e, RZ ;  /* 0xc90fdaa214157827 */ /* 0x000fc800078e00ff */
[----:B------:R-:W-:-:S04]  /*5b30*/  IMAD.WIDE.U32 R22, P2, R20, 0x2168c235, R22 ;  /* 0x2168c23514167825 */ /* 0x000fc80007840016 */
[----:B------:R-:W-:Y:S01]  /*5b40*/  IMAD.X R20, RZ, RZ, R21, P2 ;  /* 0x000000ffff147224 */ /* 0x000fe200010e0615 */
[----:B------:R-:W-:Y:S02]  /*5b50*/  IADD3 R21, P2, PT, R25, R23, RZ ;  /* 0x0000001719157210 */ /* 0x000fe40007f5e0ff */
[----:B------:R-:W-:Y:S02]  /*5b60*/  IADD3.X RZ, P1, PT, R22, R22, RZ, P1, !PT ;  /* 0x0000001616ff7210 */ /* 0x000fe40000f3e4ff */
[C---:B------:R-:W-:Y:S01]  /*5b70*/  ISETP.GT.U32.AND P3, PT, R21.reuse, RZ, PT ;  /* 0x000000ff1500720c */ /* 0x040fe20003f64070 */
[----:B------:R-:W-:Y:S01]  /*5b80*/  IMAD.X R20, RZ, RZ, R20, P2 ;  /* 0x000000ffff147224 */ /* 0x000fe200010e0614 */
[----:B------:R-:W-:-:S04]  /*5b90*/  IADD3.X R22, P2, PT, R21, R21, RZ, P1, !PT ;  /* 0x0000001515167210 */ /* 0x000fc80000f5e4ff */
[C---:B------:R-:W-:Y:S01]  /*5ba0*/  ISETP.GT.AND.EX P1, PT, R20.reuse, RZ, PT, P3 ;  /* 0x000000ff1400720c */ /* 0x040fe20003f24330 */
[----:B------:R-:W-:-:S03]  /*5bb0*/  IMAD.X R23, R20, 0x1, R20, P2 ;  /* 0x0000000114177824 */ /* 0x000fc600010e0614 */
[----:B------:R-:W-:Y:S02]  /*5bc0*/  SEL R22, R22, R21, P1 ;  /* 0x0000001516167207 */ /* 0x000fe40000800000 */
[----:B------:R-:W-:Y:S02]  /*5bd0*/  SEL R21, R23, R20, P1 ;  /* 0x0000001417157207 */ /* 0x000fe40000800000 */
[----:B------:R-:W-:Y:S02]  /*5be0*/  IADD3 R22, P2, PT, R22, 0x1, RZ ;  /* 0x0000000116167810 */ /* 0x000fe40007f5e0ff */
[----:B------:R-:W-:Y:S02]  /*5bf0*/  SEL R23, RZ, 0xffffffff, !P1 ;  /* 0xffffffffff177807 */ /* 0x000fe40004800000 */
[----:B------:R-:W-:Y:S02]  /*5c00*/  IADD3.X R21, PT, PT, RZ, R21, RZ, P2, !PT ;  /* 0x00000015ff157210 */ /* 0x000fe400017fe4ff */
[----:B------:R-:W-:Y:S01]  /*5c10*/  LOP3.LUT P1, R17, R17, 0x80000000, RZ, 0xc0, !PT ;  /* 0x8000000011117812 */ /* 0x000fe2000782c0ff */
[----:B------:R-:W-:Y:S01]  /*5c20*/  IMAD.IADD R0, R23, 0x1, -R0 ;  /* 0x0000000117007824 */ /* 0x000fe200078e0a00 */
[----:B------:R-:W-:-:S02]  /*5c30*/  SHF.R.U64 R22, R22, 0xa, R21 ;  /* 0x0000000a16167819 */ /* 0x000fc40000001215 */
[----:B------:R-:W-:Y:S01]  /*5c40*/  SHF.R.U32.HI R23, RZ, 0x1e, R19 ;  /* 0x0000001eff177819 */ /* 0x000fe20000011613 */
[----:B------:R-:W-:Y:S01]  /*5c50*/  IMAD.SHL.U32 R19, R0, 0x100000, RZ ;  /* 0x0010000000137824 */ /* 0x000fe200078e00ff */
[----:B------:R-:W-:Y:S02]  /*5c60*/  IADD3 R22, P2, PT, R22, 0x1, RZ ;  /* 0x0000000116167810 */ /* 0x000fe40007f5e0ff */
[----:B------:R-:W-:Y:S02]  /*5c70*/  LEA.HI R0, R18, R23, RZ, 0x1 ;  /* 0x0000001712007211 */ /* 0x000fe400078f08ff */
[----:B------:R-:W-:Y:S02]  /*5c80*/  LEA.HI.X R21, R21, RZ, RZ, 0x16, P2 ;  /* 0x000000ff15157211 */ /* 0x000fe400010fb4ff */
[----:B------:R-:W-:Y:S01]  /*5c90*/  @!P0 LOP3.LUT R17, R17, 0x80000000, RZ, 0x3c, !PT ;  /* 0x8000000011118812 */ /* 0x000fe200078e3cff */
[----:B------:R-:W-:Y:S01]  /*5ca0*/  @P1 IMAD.MOV R0, RZ, RZ, -R0 ;  /* 0x000000ffff001224 */ /* 0x000fe200078e0a00 */
[----:B------:R-:W-:-:S02]  /*5cb0*/  SHF.R.U64 R22, R22, 0x1, R21 ;  /* 0x0000000116167819 */ /* 0x000fc40000001215 */
[----:B------:R-:W-:Y:S02]  /*5cc0*/  SHF.R.U32.HI R20, RZ, 0x1, R21 ;  /* 0x00000001ff147819 */ /* 0x000fe40000011615 */
[----:B------:R-:W-:-:S04]  /*5cd0*/  IADD3 R22, P2, P3, RZ, RZ, R22 ;  /* 0x000000ffff167210 */ /* 0x000fc80007b5e016 */
[----:B------:R-:W-:-:S04]  /*5ce0*/  IADD3.X R18, PT, PT, R19, 0x3fe00000, R20, P2, P3 ;  /* 0x3fe0000013127810 */ /* 0x000fc800017e6414 */
[----:B------:R-:W-:-:S07]  /*5cf0*/  LOP3.LUT R23, R18, R17, RZ, 0xfc, !PT ;  /* 0x0000001112177212 */ /* 0x000fce00078efcff */
.L_x_85:
[----:B------:R-:W-:-:S04]  /*5d00*/  IMAD.MOV.U32 R17, RZ, RZ, 0x0 ;  /* 0x00000000ff117424 */ /* 0x000fc800078e00ff */
[----:B------:R-:W-:Y:S05]  /*5d10*/  RET.REL.NODEC R16 `(_Z14eigen3x3KernelPdi) ;  /* 0xffffffa010b87950 */ /* 0x000fea0003c3ffff */
.L_x_92:
[----:B------:R-:W-:-:S00]  /*5d20*/  BRA `(.L_x_92) ;  /* 0xfffffffc00fc7947 */ /* 0x000fc0000383ffff */
[----:B------:R-:W-:-:S00]  /*5d30*/  NOP ;  /* 0x0000000000007918 */ /* 0x000fc00000000000 */
        /* <DEDUP_REMOVED lines=12> */
.L_x_95:


//--------------------- .nv.global.init           --------------------------
	.section	.nv.global.init,"aw",@progbits
	.align	16
.nv.global.init:
	.type		__cudart_sin_cos_coeffs,@object
	.size		__cudart_sin_cos_coeffs,(__cudart_i2opi_d - __cudart_sin_cos_coeffs)
__cudart_sin_cos_coeffs:
        /*0000*/ 	.byte	0x46, 0xd2, 0xb0, 0x2c, 0xf1, 0xe5, 0x5a, 0xbe, 0x92, 0xe3, 0xac, 0x69, 0xe3, 0x1d, 0xc7, 0x3e
        /*0010*/ 	.byte	0xa1, 0x62, 0xdb, 0x19, 0xa0, 0x01, 0x2a, 0xbf, 0x18, 0x08, 0x11, 0x11, 0x11, 0x11, 0x81, 0x3f
        /*0020*/ 	.byte	0x54, 0x55, 0x55, 0x55, 0x55, 0x55, 0xc5, 0xbf, 0x00, 0x00, 0x00, 0x00, 0x00, 0x00, 0x00, 0x00
        /*0030*/ 	.byte	0x00, 0x00, 0x00, 0x00, 0x00, 0x00, 0x00, 0x00, 0x64, 0x81, 0xfd, 0x20, 0x83, 0xff, 0xa8, 0xbd
        /*0040*/ 	.byte	0x28, 0x85, 0xef, 0xc1, 0xa7, 0xee, 0x21, 0x3e, 0xd9, 0xe6, 0x06, 0x8e, 0x4f, 0x7e, 0x92, 0xbe
        /*0050*/ 	.byte	0xe9, 0xbc, 0xdd, 0x19, 0xa0, 0x01, 0xfa, 0x3e, 0x47, 0x5d, 0xc1, 0x16, 0x6c, 0xc1, 0x56, 0xbf
        /*0060*/ 	.byte	0x51, 0x55, 0x55, 0x55, 0x55, 0x55, 0xa5, 0x3f, 0x00, 0x00, 0x00, 0x00, 0x00, 0x00, 0xe0, 0xbf
        /*0070*/ 	.byte	0x00, 0x00, 0x00, 0x00, 0x00, 0x00, 0xf0, 0x3f, 0x00, 0x00, 0x00, 0x00, 0x00, 0x00, 0x00, 0x00
	.type		__cudart_i2opi_d,@object
	.size		__cudart_i2opi_d,(.L_0 - __cudart_i2opi_d)
__cudart_i2opi_d:
        /* <DEDUP_REMOVED lines=9> */
.L_0:


//--------------------- .nv.shared.reserved.0     --------------------------
	.section	.nv.shared.reserved.0,"aw",@nobits
	.weak		__nv_reservedSMEM_offset_0_alias
	.size		__nv_reservedSMEM_offset_0_alias, 0, 64
	.other		__nv_reservedSMEM_offset_0_alias,@"STO_CUDA_RESERVED_SHARED STV_DEFAULT"
__nv_reservedSMEM_offset_0_alias:
	.zero		0
	.zero		64


//--------------------- .nv.constant0._Z14eigen3x3KernelPdi --------------------------
	.section	.nv.constant0._Z14eigen3x3KernelPdi,"a",@progbits
	.sectionflags	@""
	.align	4
.nv.constant0._Z14eigen3x3KernelPdi:
	.zero		908


//--------------------- SYMBOLS --------------------------

	.type		.nv.reservedSmem.offset0,@object
	.size		.nv.reservedSmem.offset0,0x4
